//
// Generated by NVIDIA NVVM Compiler
//
// Compiler Build ID: CL-36424714
// Cuda compilation tools, release 13.0, V13.0.88
// Based on NVVM 20.0.0
//

.version 9.0
.target sm_100
.address_size 64

	// .globl	_Z15sgemmWarptilingILi32ELi128ELi16ELi32ELi128ELi4ELi2ELi4ELi32EEviiifPKfS1_fPf
// _ZZ15sgemmWarptilingILi32ELi128ELi16ELi32ELi128ELi4ELi2ELi4ELi32EEviiifPKfS1_fPfE2As has been demoted
// _ZZ15sgemmWarptilingILi32ELi128ELi16ELi32ELi128ELi4ELi2ELi4ELi32EEviiifPKfS1_fPfE2Bs has been demoted

.visible .entry _Z15sgemmWarptilingILi32ELi128ELi16ELi32ELi128ELi4ELi2ELi4ELi32EEviiifPKfS1_fPf(
	.param .u32 _Z15sgemmWarptilingILi32ELi128ELi16ELi32ELi128ELi4ELi2ELi4ELi32EEviiifPKfS1_fPf_param_0,
	.param .u32 _Z15sgemmWarptilingILi32ELi128ELi16ELi32ELi128ELi4ELi2ELi4ELi32EEviiifPKfS1_fPf_param_1,
	.param .u32 _Z15sgemmWarptilingILi32ELi128ELi16ELi32ELi128ELi4ELi2ELi4ELi32EEviiifPKfS1_fPf_param_2,
	.param .f32 _Z15sgemmWarptilingILi32ELi128ELi16ELi32ELi128ELi4ELi2ELi4ELi32EEviiifPKfS1_fPf_param_3,
	.param .u64 .ptr .align 1 _Z15sgemmWarptilingILi32ELi128ELi16ELi32ELi128ELi4ELi2ELi4ELi32EEviiifPKfS1_fPf_param_4,
	.param .u64 .ptr .align 1 _Z15sgemmWarptilingILi32ELi128ELi16ELi32ELi128ELi4ELi2ELi4ELi32EEviiifPKfS1_fPf_param_5,
	.param .f32 _Z15sgemmWarptilingILi32ELi128ELi16ELi32ELi128ELi4ELi2ELi4ELi32EEviiifPKfS1_fPf_param_6,
	.param .u64 .ptr .align 1 _Z15sgemmWarptilingILi32ELi128ELi16ELi32ELi128ELi4ELi2ELi4ELi32EEviiifPKfS1_fPf_param_7
)
.maxntid 32
{
	.reg .pred 	%p<4>;
	.reg .b32 	%r<156>;
	.reg .b32 	%f<1389>;
	.reg .b64 	%rd<101>;
	// demoted variable
	.shared .align 4 .b8 _ZZ15sgemmWarptilingILi32ELi128ELi16ELi32ELi128ELi4ELi2ELi4ELi32EEviiifPKfS1_fPfE2As[2048];
	// demoted variable
	.shared .align 4 .b8 _ZZ15sgemmWarptilingILi32ELi128ELi16ELi32ELi128ELi4ELi2ELi4ELi32EEviiifPKfS1_fPfE2Bs[8192];
	ld.param.u32 	%r62, [_Z15sgemmWarptilingILi32ELi128ELi16ELi32ELi128ELi4ELi2ELi4ELi32EEviiifPKfS1_fPf_param_1];
	ld.param.u32 	%r63, [_Z15sgemmWarptilingILi32ELi128ELi16ELi32ELi128ELi4ELi2ELi4ELi32EEviiifPKfS1_fPf_param_2];
	ld.param.f32 	%f513, [_Z15sgemmWarptilingILi32ELi128ELi16ELi32ELi128ELi4ELi2ELi4ELi32EEviiifPKfS1_fPf_param_3];
	ld.param.u64 	%rd8, [_Z15sgemmWarptilingILi32ELi128ELi16ELi32ELi128ELi4ELi2ELi4ELi32EEviiifPKfS1_fPf_param_4];
	ld.param.u64 	%rd9, [_Z15sgemmWarptilingILi32ELi128ELi16ELi32ELi128ELi4ELi2ELi4ELi32EEviiifPKfS1_fPf_param_5];
	ld.param.f32 	%f514, [_Z15sgemmWarptilingILi32ELi128ELi16ELi32ELi128ELi4ELi2ELi4ELi32EEviiifPKfS1_fPf_param_6];
	cvta.to.global.u64 	%rd10, %rd8;
	cvta.to.global.u64 	%rd11, %rd9;
	mov.u32 	%r64, %ctaid.y;
	mov.u32 	%r65, %ctaid.x;
	mov.u32 	%r1, %tid.x;
	and.b32  	%r2, %r1, 7;
	shr.u32 	%r3, %r1, 3;
	shl.b32 	%r66, %r64, 5;
	mul.lo.s32 	%r67, %r63, %r66;
	mul.wide.u32 	%rd12, %r67, 4;
	add.s64 	%rd99, %rd10, %rd12;
	shl.b32 	%r68, %r65, 7;
	mul.wide.u32 	%rd13, %r68, 4;
	add.s64 	%rd100, %rd11, %rd13;
	mad.lo.s32 	%r4, %r62, %r66, %r68;
	setp.eq.s32 	%p1, %r63, 0;
	mov.f32 	%f1261, 0f00000000;
	mov.f32 	%f1262, %f1261;
	mov.f32 	%f1263, %f1261;
	mov.f32 	%f1264, %f1261;
	mov.f32 	%f1265, %f1261;
	mov.f32 	%f1266, %f1261;
	mov.f32 	%f1267, %f1261;
	mov.f32 	%f1268, %f1261;
	mov.f32 	%f1269, %f1261;
	mov.f32 	%f1270, %f1261;
	mov.f32 	%f1271, %f1261;
	mov.f32 	%f1272, %f1261;
	mov.f32 	%f1273, %f1261;
	mov.f32 	%f1274, %f1261;
	mov.f32 	%f1275, %f1261;
	mov.f32 	%f1276, %f1261;
	mov.f32 	%f1277, %f1261;
	mov.f32 	%f1278, %f1261;
	mov.f32 	%f1279, %f1261;
	mov.f32 	%f1280, %f1261;
	mov.f32 	%f1281, %f1261;
	mov.f32 	%f1282, %f1261;
	mov.f32 	%f1283, %f1261;
	mov.f32 	%f1284, %f1261;
	mov.f32 	%f1285, %f1261;
	mov.f32 	%f1286, %f1261;
	mov.f32 	%f1287, %f1261;
	mov.f32 	%f1288, %f1261;
	mov.f32 	%f1289, %f1261;
	mov.f32 	%f1290, %f1261;
	mov.f32 	%f1291, %f1261;
	mov.f32 	%f1292, %f1261;
	mov.f32 	%f1293, %f1261;
	mov.f32 	%f1294, %f1261;
	mov.f32 	%f1295, %f1261;
	mov.f32 	%f1296, %f1261;
	mov.f32 	%f1297, %f1261;
	mov.f32 	%f1298, %f1261;
	mov.f32 	%f1299, %f1261;
	mov.f32 	%f1300, %f1261;
	mov.f32 	%f1301, %f1261;
	mov.f32 	%f1302, %f1261;
	mov.f32 	%f1303, %f1261;
	mov.f32 	%f1304, %f1261;
	mov.f32 	%f1305, %f1261;
	mov.f32 	%f1306, %f1261;
	mov.f32 	%f1307, %f1261;
	mov.f32 	%f1308, %f1261;
	mov.f32 	%f1309, %f1261;
	mov.f32 	%f1310, %f1261;
	mov.f32 	%f1311, %f1261;
	mov.f32 	%f1312, %f1261;
	mov.f32 	%f1313, %f1261;
	mov.f32 	%f1314, %f1261;
	mov.f32 	%f1315, %f1261;
	mov.f32 	%f1316, %f1261;
	mov.f32 	%f1317, %f1261;
	mov.f32 	%f1318, %f1261;
	mov.f32 	%f1319, %f1261;
	mov.f32 	%f1320, %f1261;
	mov.f32 	%f1321, %f1261;
	mov.f32 	%f1322, %f1261;
	mov.f32 	%f1323, %f1261;
	mov.f32 	%f1324, %f1261;
	mov.f32 	%f1325, %f1261;
	mov.f32 	%f1326, %f1261;
	mov.f32 	%f1327, %f1261;
	mov.f32 	%f1328, %f1261;
	mov.f32 	%f1329, %f1261;
	mov.f32 	%f1330, %f1261;
	mov.f32 	%f1331, %f1261;
	mov.f32 	%f1332, %f1261;
	mov.f32 	%f1333, %f1261;
	mov.f32 	%f1334, %f1261;
	mov.f32 	%f1335, %f1261;
	mov.f32 	%f1336, %f1261;
	mov.f32 	%f1337, %f1261;
	mov.f32 	%f1338, %f1261;
	mov.f32 	%f1339, %f1261;
	mov.f32 	%f1340, %f1261;
	mov.f32 	%f1341, %f1261;
	mov.f32 	%f1342, %f1261;
	mov.f32 	%f1343, %f1261;
	mov.f32 	%f1344, %f1261;
	mov.f32 	%f1345, %f1261;
	mov.f32 	%f1346, %f1261;
	mov.f32 	%f1347, %f1261;
	mov.f32 	%f1348, %f1261;
	mov.f32 	%f1349, %f1261;
	mov.f32 	%f1350, %f1261;
	mov.f32 	%f1351, %f1261;
	mov.f32 	%f1352, %f1261;
	mov.f32 	%f1353, %f1261;
	mov.f32 	%f1354, %f1261;
	mov.f32 	%f1355, %f1261;
	mov.f32 	%f1356, %f1261;
	mov.f32 	%f1357, %f1261;
	mov.f32 	%f1358, %f1261;
	mov.f32 	%f1359, %f1261;
	mov.f32 	%f1360, %f1261;
	mov.f32 	%f1361, %f1261;
	mov.f32 	%f1362, %f1261;
	mov.f32 	%f1363, %f1261;
	mov.f32 	%f1364, %f1261;
	mov.f32 	%f1365, %f1261;
	mov.f32 	%f1366, %f1261;
	mov.f32 	%f1367, %f1261;
	mov.f32 	%f1368, %f1261;
	mov.f32 	%f1369, %f1261;
	mov.f32 	%f1370, %f1261;
	mov.f32 	%f1371, %f1261;
	mov.f32 	%f1372, %f1261;
	mov.f32 	%f1373, %f1261;
	mov.f32 	%f1374, %f1261;
	mov.f32 	%f1375, %f1261;
	mov.f32 	%f1376, %f1261;
	mov.f32 	%f1377, %f1261;
	mov.f32 	%f1378, %f1261;
	mov.f32 	%f1379, %f1261;
	mov.f32 	%f1380, %f1261;
	mov.f32 	%f1381, %f1261;
	mov.f32 	%f1382, %f1261;
	mov.f32 	%f1383, %f1261;
	mov.f32 	%f1384, %f1261;
	mov.f32 	%f1385, %f1261;
	mov.f32 	%f1386, %f1261;
	mov.f32 	%f1387, %f1261;
	mov.f32 	%f1388, %f1261;
	@%p1 bra 	$L__BB0_5;
	and.b32  	%r70, %r1, 15;
	shl.b32 	%r71, %r1, 5;
	and.b32  	%r72, %r71, 480;
	shl.b32 	%r5, %r1, 2;
	shl.b32 	%r6, %r62, 4;
	shr.u32 	%r73, %r1, 4;
	mad.lo.s32 	%r7, %r73, %r63, %r70;
	or.b32  	%r74, %r72, %r73;
	shl.b32 	%r75, %r74, 2;
	mov.u32 	%r76, _ZZ15sgemmWarptilingILi32ELi128ELi16ELi32ELi128ELi4ELi2ELi4ELi32EEviiifPKfS1_fPfE2As;
	add.s32 	%r8, %r76, %r75;
	or.b32  	%r77, %r1, 32;
	shr.u32 	%r78, %r77, 4;
	mad.lo.s32 	%r9, %r78, %r63, %r70;
	or.b32  	%r79, %r72, %r78;
	shl.b32 	%r80, %r79, 2;
	add.s32 	%r10, %r76, %r80;
	or.b32  	%r81, %r1, 64;
	shr.u32 	%r82, %r81, 4;
	mad.lo.s32 	%r11, %r82, %r63, %r70;
	or.b32  	%r83, %r72, %r82;
	shl.b32 	%r84, %r83, 2;
	add.s32 	%r12, %r76, %r84;
	or.b32  	%r85, %r1, 96;
	shr.u32 	%r86, %r85, 4;
	mad.lo.s32 	%r13, %r86, %r63, %r70;
	or.b32  	%r87, %r72, %r86;
	shl.b32 	%r88, %r87, 2;
	add.s32 	%r14, %r76, %r88;
	or.b32  	%r89, %r1, 128;
	shr.u32 	%r90, %r89, 4;
	mad.lo.s32 	%r15, %r90, %r63, %r70;
	or.b32  	%r91, %r72, %r90;
	shl.b32 	%r92, %r91, 2;
	add.s32 	%r16, %r76, %r92;
	or.b32  	%r93, %r1, 160;
	shr.u32 	%r94, %r93, 4;
	mad.lo.s32 	%r17, %r94, %r63, %r70;
	or.b32  	%r95, %r72, %r94;
	shl.b32 	%r96, %r95, 2;
	add.s32 	%r18, %r76, %r96;
	or.b32  	%r97, %r1, 192;
	shr.u32 	%r98, %r97, 4;
	mad.lo.s32 	%r19, %r98, %r63, %r70;
	or.b32  	%r99, %r72, %r98;
	shl.b32 	%r100, %r99, 2;
	add.s32 	%r20, %r76, %r100;
	or.b32  	%r101, %r1, 224;
	shr.u32 	%r102, %r101, 4;
	mad.lo.s32 	%r21, %r102, %r63, %r70;
	or.b32  	%r103, %r72, %r102;
	shl.b32 	%r104, %r103, 2;
	add.s32 	%r22, %r76, %r104;
	or.b32  	%r105, %r1, 256;
	shr.u32 	%r106, %r105, 4;
	mad.lo.s32 	%r23, %r106, %r63, %r70;
	or.b32  	%r107, %r72, %r106;
	shl.b32 	%r108, %r107, 2;
	add.s32 	%r24, %r76, %r108;
	or.b32  	%r109, %r1, 288;
	shr.u32 	%r110, %r109, 4;
	mad.lo.s32 	%r25, %r110, %r63, %r70;
	or.b32  	%r111, %r72, %r110;
	shl.b32 	%r112, %r111, 2;
	add.s32 	%r26, %r76, %r112;
	or.b32  	%r113, %r1, 320;
	shr.u32 	%r114, %r113, 4;
	mad.lo.s32 	%r27, %r114, %r63, %r70;
	or.b32  	%r115, %r72, %r114;
	shl.b32 	%r116, %r115, 2;
	add.s32 	%r28, %r76, %r116;
	or.b32  	%r117, %r1, 352;
	shr.u32 	%r118, %r117, 4;
	mad.lo.s32 	%r29, %r118, %r63, %r70;
	or.b32  	%r119, %r72, %r118;
	shl.b32 	%r120, %r119, 2;
	add.s32 	%r30, %r76, %r120;
	or.b32  	%r121, %r1, 384;
	shr.u32 	%r122, %r121, 4;
	mad.lo.s32 	%r31, %r122, %r63, %r70;
	or.b32  	%r123, %r72, %r122;
	shl.b32 	%r124, %r123, 2;
	add.s32 	%r32, %r76, %r124;
	or.b32  	%r125, %r1, 416;
	shr.u32 	%r126, %r125, 4;
	mad.lo.s32 	%r33, %r126, %r63, %r70;
	or.b32  	%r127, %r72, %r126;
	shl.b32 	%r128, %r127, 2;
	add.s32 	%r34, %r76, %r128;
	or.b32  	%r129, %r1, 448;
	shr.u32 	%r130, %r129, 4;
	mad.lo.s32 	%r35, %r130, %r63, %r70;
	or.b32  	%r131, %r72, %r130;
	shl.b32 	%r132, %r131, 2;
	add.s32 	%r36, %r76, %r132;
	or.b32  	%r133, %r1, 480;
	shr.u32 	%r134, %r133, 4;
	mad.lo.s32 	%r37, %r134, %r63, %r70;
	or.b32  	%r135, %r72, %r134;
	shl.b32 	%r136, %r135, 2;
	add.s32 	%r38, %r76, %r136;
	add.s32 	%r39, %r62, %r5;
	add.s32 	%r40, %r39, %r62;
	add.s32 	%r41, %r40, %r62;
	add.s32 	%r42, %r41, %r62;
	add.s32 	%r43, %r42, %r62;
	add.s32 	%r44, %r43, %r62;
	add.s32 	%r45, %r44, %r62;
	add.s32 	%r46, %r45, %r62;
	add.s32 	%r47, %r46, %r62;
	add.s32 	%r48, %r47, %r62;
	add.s32 	%r49, %r48, %r62;
	add.s32 	%r50, %r49, %r62;
	add.s32 	%r51, %r50, %r62;
	add.s32 	%r52, %r51, %r62;
	add.s32 	%r53, %r52, %r62;
	shl.b32 	%r137, %r3, 3;
	add.s32 	%r54, %r76, %r137;
	mov.b32 	%r153, 0;
	mov.f32 	%f1261, 0f00000000;
	mul.wide.s32 	%rd14, %r7, 4;
	mul.wide.s32 	%rd16, %r9, 4;
	mul.wide.s32 	%rd18, %r11, 4;
	mul.wide.s32 	%rd20, %r13, 4;
$L__BB0_2:
	shl.b32 	%r139, %r2, 4;
	mov.u32 	%r140, _ZZ15sgemmWarptilingILi32ELi128ELi16ELi32ELi128ELi4ELi2ELi4ELi32EEviiifPKfS1_fPfE2Bs;
	add.s32 	%r141, %r139, %r140;
	add.s32 	%r154, %r141, 256;
	add.s64 	%rd15, %rd99, %rd14;
	ld.global.nc.f32 	%f517, [%rd15];
	st.shared.f32 	[%r8], %f517;
	add.s64 	%rd17, %rd99, %rd16;
	ld.global.nc.f32 	%f518, [%rd17];
	st.shared.f32 	[%r10], %f518;
	add.s64 	%rd19, %rd99, %rd18;
	ld.global.nc.f32 	%f519, [%rd19];
	st.shared.f32 	[%r12], %f519;
	add.s64 	%rd21, %rd99, %rd20;
	ld.global.nc.f32 	%f520, [%rd21];
	st.shared.f32 	[%r14], %f520;
	mul.wide.s32 	%rd22, %r15, 4;
	add.s64 	%rd23, %rd99, %rd22;
	ld.global.nc.f32 	%f521, [%rd23];
	st.shared.f32 	[%r16], %f521;
	mul.wide.s32 	%rd24, %r17, 4;
	add.s64 	%rd25, %rd99, %rd24;
	ld.global.nc.f32 	%f522, [%rd25];
	st.shared.f32 	[%r18], %f522;
	mul.wide.s32 	%rd26, %r19, 4;
	add.s64 	%rd27, %rd99, %rd26;
	ld.global.nc.f32 	%f523, [%rd27];
	st.shared.f32 	[%r20], %f523;
	mul.wide.s32 	%rd28, %r21, 4;
	add.s64 	%rd29, %rd99, %rd28;
	ld.global.nc.f32 	%f524, [%rd29];
	st.shared.f32 	[%r22], %f524;
	mul.wide.s32 	%rd30, %r23, 4;
	add.s64 	%rd31, %rd99, %rd30;
	ld.global.nc.f32 	%f525, [%rd31];
	st.shared.f32 	[%r24], %f525;
	mul.wide.s32 	%rd32, %r25, 4;
	add.s64 	%rd33, %rd99, %rd32;
	ld.global.nc.f32 	%f526, [%rd33];
	st.shared.f32 	[%r26], %f526;
	mul.wide.s32 	%rd34, %r27, 4;
	add.s64 	%rd35, %rd99, %rd34;
	ld.global.nc.f32 	%f527, [%rd35];
	st.shared.f32 	[%r28], %f527;
	mul.wide.s32 	%rd36, %r29, 4;
	add.s64 	%rd37, %rd99, %rd36;
	ld.global.nc.f32 	%f528, [%rd37];
	st.shared.f32 	[%r30], %f528;
	mul.wide.s32 	%rd38, %r31, 4;
	add.s64 	%rd39, %rd99, %rd38;
	ld.global.nc.f32 	%f529, [%rd39];
	st.shared.f32 	[%r32], %f529;
	mul.wide.s32 	%rd40, %r33, 4;
	add.s64 	%rd41, %rd99, %rd40;
	ld.global.nc.f32 	%f530, [%rd41];
	st.shared.f32 	[%r34], %f530;
	mul.wide.s32 	%rd42, %r35, 4;
	add.s64 	%rd43, %rd99, %rd42;
	ld.global.nc.f32 	%f531, [%rd43];
	st.shared.f32 	[%r36], %f531;
	mul.wide.s32 	%rd44, %r37, 4;
	add.s64 	%rd45, %rd99, %rd44;
	ld.global.nc.f32 	%f532, [%rd45];
	st.shared.f32 	[%r38], %f532;
	mul.wide.u32 	%rd46, %r5, 4;
	add.s64 	%rd47, %rd100, %rd46;
	ld.global.nc.v4.f32 	{%f533, %f534, %f535, %f536}, [%rd47];
	shl.b32 	%r142, %r5, 2;
	add.s32 	%r143, %r140, %r142;
	st.shared.v4.f32 	[%r143], {%f533, %f534, %f535, %f536};
	mul.wide.u32 	%rd48, %r39, 4;
	add.s64 	%rd49, %rd100, %rd48;
	ld.global.nc.v4.f32 	{%f537, %f538, %f539, %f540}, [%rd49];
	st.shared.v4.f32 	[%r143+512], {%f537, %f538, %f539, %f540};
	mul.wide.u32 	%rd50, %r40, 4;
	add.s64 	%rd51, %rd100, %rd50;
	ld.global.nc.v4.f32 	{%f541, %f542, %f543, %f544}, [%rd51];
	st.shared.v4.f32 	[%r143+1024], {%f541, %f542, %f543, %f544};
	mul.wide.u32 	%rd52, %r41, 4;
	add.s64 	%rd53, %rd100, %rd52;
	ld.global.nc.v4.f32 	{%f545, %f546, %f547, %f548}, [%rd53];
	st.shared.v4.f32 	[%r143+1536], {%f545, %f546, %f547, %f548};
	mul.wide.u32 	%rd54, %r42, 4;
	add.s64 	%rd55, %rd100, %rd54;
	ld.global.nc.v4.f32 	{%f549, %f550, %f551, %f552}, [%rd55];
	st.shared.v4.f32 	[%r143+2048], {%f549, %f550, %f551, %f552};
	mul.wide.u32 	%rd56, %r43, 4;
	add.s64 	%rd57, %rd100, %rd56;
	ld.global.nc.v4.f32 	{%f553, %f554, %f555, %f556}, [%rd57];
	st.shared.v4.f32 	[%r143+2560], {%f553, %f554, %f555, %f556};
	mul.wide.u32 	%rd58, %r44, 4;
	add.s64 	%rd59, %rd100, %rd58;
	ld.global.nc.v4.f32 	{%f557, %f558, %f559, %f560}, [%rd59];
	st.shared.v4.f32 	[%r143+3072], {%f557, %f558, %f559, %f560};
	mul.wide.u32 	%rd60, %r45, 4;
	add.s64 	%rd61, %rd100, %rd60;
	ld.global.nc.v4.f32 	{%f561, %f562, %f563, %f564}, [%rd61];
	st.shared.v4.f32 	[%r143+3584], {%f561, %f562, %f563, %f564};
	mul.wide.u32 	%rd62, %r46, 4;
	add.s64 	%rd63, %rd100, %rd62;
	ld.global.nc.v4.f32 	{%f565, %f566, %f567, %f568}, [%rd63];
	st.shared.v4.f32 	[%r143+4096], {%f565, %f566, %f567, %f568};
	mul.wide.u32 	%rd64, %r47, 4;
	add.s64 	%rd65, %rd100, %rd64;
	ld.global.nc.v4.f32 	{%f569, %f570, %f571, %f572}, [%rd65];
	st.shared.v4.f32 	[%r143+4608], {%f569, %f570, %f571, %f572};
	mul.wide.u32 	%rd66, %r48, 4;
	add.s64 	%rd67, %rd100, %rd66;
	ld.global.nc.v4.f32 	{%f573, %f574, %f575, %f576}, [%rd67];
	st.shared.v4.f32 	[%r143+5120], {%f573, %f574, %f575, %f576};
	mul.wide.u32 	%rd68, %r49, 4;
	add.s64 	%rd69, %rd100, %rd68;
	ld.global.nc.v4.f32 	{%f577, %f578, %f579, %f580}, [%rd69];
	st.shared.v4.f32 	[%r143+5632], {%f577, %f578, %f579, %f580};
	mul.wide.u32 	%rd70, %r50, 4;
	add.s64 	%rd71, %rd100, %rd70;
	ld.global.nc.v4.f32 	{%f581, %f582, %f583, %f584}, [%rd71];
	st.shared.v4.f32 	[%r143+6144], {%f581, %f582, %f583, %f584};
	mul.wide.u32 	%rd72, %r51, 4;
	add.s64 	%rd73, %rd100, %rd72;
	ld.global.nc.v4.f32 	{%f585, %f586, %f587, %f588}, [%rd73];
	st.shared.v4.f32 	[%r143+6656], {%f585, %f586, %f587, %f588};
	mul.wide.u32 	%rd74, %r52, 4;
	add.s64 	%rd75, %rd100, %rd74;
	ld.global.nc.v4.f32 	{%f589, %f590, %f591, %f592}, [%rd75];
	st.shared.v4.f32 	[%r143+7168], {%f589, %f590, %f591, %f592};
	mul.wide.u32 	%rd76, %r53, 4;
	add.s64 	%rd77, %rd100, %rd76;
	ld.global.nc.v4.f32 	{%f593, %f594, %f595, %f596}, [%rd77];
	st.shared.v4.f32 	[%r143+7680], {%f593, %f594, %f595, %f596};
	bar.sync 	0;
	mov.b32 	%r155, 64;
$L__BB0_3:
	add.s32 	%r144, %r54, %r155;
	ld.shared.f32 	%f597, [%r144+-64];
	ld.shared.f32 	%f598, [%r144+-60];
	ld.shared.f32 	%f599, [%r144+-32];
	ld.shared.f32 	%f600, [%r144+-28];
	ld.shared.f32 	%f601, [%r144];
	ld.shared.f32 	%f602, [%r144+4];
	ld.shared.f32 	%f603, [%r144+32];
	ld.shared.f32 	%f604, [%r144+36];
	ld.shared.f32 	%f605, [%r154+-256];
	ld.shared.f32 	%f606, [%r154+-252];
	ld.shared.f32 	%f607, [%r154+-248];
	ld.shared.f32 	%f608, [%r154+-244];
	ld.shared.f32 	%f609, [%r154+-128];
	ld.shared.f32 	%f610, [%r154+-124];
	ld.shared.f32 	%f611, [%r154+-120];
	ld.shared.f32 	%f612, [%r154+-116];
	ld.shared.f32 	%f613, [%r154];
	ld.shared.f32 	%f614, [%r154+4];
	ld.shared.f32 	%f615, [%r154+8];
	ld.shared.f32 	%f616, [%r154+12];
	ld.shared.f32 	%f617, [%r154+128];
	ld.shared.f32 	%f618, [%r154+132];
	ld.shared.f32 	%f619, [%r154+136];
	ld.shared.f32 	%f620, [%r154+140];
	fma.rn.f32 	%f1388, %f597, %f605, %f1388;
	fma.rn.f32 	%f1387, %f597, %f606, %f1387;
	fma.rn.f32 	%f1386, %f597, %f607, %f1386;
	fma.rn.f32 	%f1385, %f597, %f608, %f1385;
	fma.rn.f32 	%f1372, %f598, %f605, %f1372;
	fma.rn.f32 	%f1371, %f598, %f606, %f1371;
	fma.rn.f32 	%f1370, %f598, %f607, %f1370;
	fma.rn.f32 	%f1369, %f598, %f608, %f1369;
	fma.rn.f32 	%f1384, %f597, %f609, %f1384;
	fma.rn.f32 	%f1383, %f597, %f610, %f1383;
	fma.rn.f32 	%f1382, %f597, %f611, %f1382;
	fma.rn.f32 	%f1381, %f597, %f612, %f1381;
	fma.rn.f32 	%f1368, %f598, %f609, %f1368;
	fma.rn.f32 	%f1367, %f598, %f610, %f1367;
	fma.rn.f32 	%f1366, %f598, %f611, %f1366;
	fma.rn.f32 	%f1365, %f598, %f612, %f1365;
	fma.rn.f32 	%f1380, %f597, %f613, %f1380;
	fma.rn.f32 	%f1379, %f597, %f614, %f1379;
	fma.rn.f32 	%f1378, %f597, %f615, %f1378;
	fma.rn.f32 	%f1377, %f597, %f616, %f1377;
	fma.rn.f32 	%f1364, %f598, %f613, %f1364;
	fma.rn.f32 	%f1363, %f598, %f614, %f1363;
	fma.rn.f32 	%f1362, %f598, %f615, %f1362;
	fma.rn.f32 	%f1361, %f598, %f616, %f1361;
	fma.rn.f32 	%f1376, %f597, %f617, %f1376;
	fma.rn.f32 	%f1375, %f597, %f618, %f1375;
	fma.rn.f32 	%f1374, %f597, %f619, %f1374;
	fma.rn.f32 	%f1373, %f597, %f620, %f1373;
	fma.rn.f32 	%f1360, %f598, %f617, %f1360;
	fma.rn.f32 	%f1359, %f598, %f618, %f1359;
	fma.rn.f32 	%f1358, %f598, %f619, %f1358;
	fma.rn.f32 	%f1357, %f598, %f620, %f1357;
	fma.rn.f32 	%f1356, %f599, %f605, %f1356;
	fma.rn.f32 	%f1355, %f599, %f606, %f1355;
	fma.rn.f32 	%f1354, %f599, %f607, %f1354;
	fma.rn.f32 	%f1353, %f599, %f608, %f1353;
	fma.rn.f32 	%f1340, %f600, %f605, %f1340;
	fma.rn.f32 	%f1339, %f600, %f606, %f1339;
	fma.rn.f32 	%f1338, %f600, %f607, %f1338;
	fma.rn.f32 	%f1337, %f600, %f608, %f1337;
	fma.rn.f32 	%f1352, %f599, %f609, %f1352;
	fma.rn.f32 	%f1351, %f599, %f610, %f1351;
	fma.rn.f32 	%f1350, %f599, %f611, %f1350;
	fma.rn.f32 	%f1349, %f599, %f612, %f1349;
	fma.rn.f32 	%f1336, %f600, %f609, %f1336;
	fma.rn.f32 	%f1335, %f600, %f610, %f1335;
	fma.rn.f32 	%f1334, %f600, %f611, %f1334;
	fma.rn.f32 	%f1333, %f600, %f612, %f1333;
	fma.rn.f32 	%f1348, %f599, %f613, %f1348;
	fma.rn.f32 	%f1347, %f599, %f614, %f1347;
	fma.rn.f32 	%f1346, %f599, %f615, %f1346;
	fma.rn.f32 	%f1345, %f599, %f616, %f1345;
	fma.rn.f32 	%f1332, %f600, %f613, %f1332;
	fma.rn.f32 	%f1331, %f600, %f614, %f1331;
	fma.rn.f32 	%f1330, %f600, %f615, %f1330;
	fma.rn.f32 	%f1329, %f600, %f616, %f1329;
	fma.rn.f32 	%f1344, %f599, %f617, %f1344;
	fma.rn.f32 	%f1343, %f599, %f618, %f1343;
	fma.rn.f32 	%f1342, %f599, %f619, %f1342;
	fma.rn.f32 	%f1341, %f599, %f620, %f1341;
	fma.rn.f32 	%f1328, %f600, %f617, %f1328;
	fma.rn.f32 	%f1327, %f600, %f618, %f1327;
	fma.rn.f32 	%f1326, %f600, %f619, %f1326;
	fma.rn.f32 	%f1325, %f600, %f620, %f1325;
	fma.rn.f32 	%f1324, %f601, %f605, %f1324;
	fma.rn.f32 	%f1323, %f601, %f606, %f1323;
	fma.rn.f32 	%f1322, %f601, %f607, %f1322;
	fma.rn.f32 	%f1321, %f601, %f608, %f1321;
	fma.rn.f32 	%f1308, %f602, %f605, %f1308;
	fma.rn.f32 	%f1307, %f602, %f606, %f1307;
	fma.rn.f32 	%f1306, %f602, %f607, %f1306;
	fma.rn.f32 	%f1305, %f602, %f608, %f1305;
	fma.rn.f32 	%f1320, %f601, %f609, %f1320;
	fma.rn.f32 	%f1319, %f601, %f610, %f1319;
	fma.rn.f32 	%f1318, %f601, %f611, %f1318;
	fma.rn.f32 	%f1317, %f601, %f612, %f1317;
	fma.rn.f32 	%f1304, %f602, %f609, %f1304;
	fma.rn.f32 	%f1303, %f602, %f610, %f1303;
	fma.rn.f32 	%f1302, %f602, %f611, %f1302;
	fma.rn.f32 	%f1301, %f602, %f612, %f1301;
	fma.rn.f32 	%f1316, %f601, %f613, %f1316;
	fma.rn.f32 	%f1315, %f601, %f614, %f1315;
	fma.rn.f32 	%f1314, %f601, %f615, %f1314;
	fma.rn.f32 	%f1313, %f601, %f616, %f1313;
	fma.rn.f32 	%f1300, %f602, %f613, %f1300;
	fma.rn.f32 	%f1299, %f602, %f614, %f1299;
	fma.rn.f32 	%f1298, %f602, %f615, %f1298;
	fma.rn.f32 	%f1297, %f602, %f616, %f1297;
	fma.rn.f32 	%f1312, %f601, %f617, %f1312;
	fma.rn.f32 	%f1311, %f601, %f618, %f1311;
	fma.rn.f32 	%f1310, %f601, %f619, %f1310;
	fma.rn.f32 	%f1309, %f601, %f620, %f1309;
	fma.rn.f32 	%f1296, %f602, %f617, %f1296;
	fma.rn.f32 	%f1295, %f602, %f618, %f1295;
	fma.rn.f32 	%f1294, %f602, %f619, %f1294;
	fma.rn.f32 	%f1293, %f602, %f620, %f1293;
	fma.rn.f32 	%f1292, %f603, %f605, %f1292;
	fma.rn.f32 	%f1291, %f603, %f606, %f1291;
	fma.rn.f32 	%f1290, %f603, %f607, %f1290;
	fma.rn.f32 	%f1289, %f603, %f608, %f1289;
	fma.rn.f32 	%f1276, %f604, %f605, %f1276;
	fma.rn.f32 	%f1275, %f604, %f606, %f1275;
	fma.rn.f32 	%f1274, %f604, %f607, %f1274;
	fma.rn.f32 	%f1273, %f604, %f608, %f1273;
	fma.rn.f32 	%f1288, %f603, %f609, %f1288;
	fma.rn.f32 	%f1287, %f603, %f610, %f1287;
	fma.rn.f32 	%f1286, %f603, %f611, %f1286;
	fma.rn.f32 	%f1285, %f603, %f612, %f1285;
	fma.rn.f32 	%f1272, %f604, %f609, %f1272;
	fma.rn.f32 	%f1271, %f604, %f610, %f1271;
	fma.rn.f32 	%f1270, %f604, %f611, %f1270;
	fma.rn.f32 	%f1269, %f604, %f612, %f1269;
	fma.rn.f32 	%f1284, %f603, %f613, %f1284;
	fma.rn.f32 	%f1283, %f603, %f614, %f1283;
	fma.rn.f32 	%f1282, %f603, %f615, %f1282;
	fma.rn.f32 	%f1281, %f603, %f616, %f1281;
	fma.rn.f32 	%f1268, %f604, %f613, %f1268;
	fma.rn.f32 	%f1267, %f604, %f614, %f1267;
	fma.rn.f32 	%f1266, %f604, %f615, %f1266;
	fma.rn.f32 	%f1265, %f604, %f616, %f1265;
	fma.rn.f32 	%f1280, %f603, %f617, %f1280;
	fma.rn.f32 	%f1279, %f603, %f618, %f1279;
	fma.rn.f32 	%f1278, %f603, %f619, %f1278;
	fma.rn.f32 	%f1277, %f603, %f620, %f1277;
	fma.rn.f32 	%f1264, %f604, %f617, %f1264;
	fma.rn.f32 	%f1263, %f604, %f618, %f1263;
	fma.rn.f32 	%f1262, %f604, %f619, %f1262;
	fma.rn.f32 	%f1261, %f604, %f620, %f1261;
	add.s32 	%r155, %r155, 128;
	add.s32 	%r154, %r154, 512;
	setp.ne.s32 	%p2, %r155, 2112;
	@%p2 bra 	$L__BB0_3;
	add.s64 	%rd99, %rd99, 64;
	mul.wide.s32 	%rd78, %r6, 4;
	add.s64 	%rd100, %rd100, %rd78;
	bar.sync 	0;
	add.s32 	%r153, %r153, 16;
	setp.lt.u32 	%p3, %r153, %r63;
	@%p3 bra 	$L__BB0_2;
$L__BB0_5:
	ld.param.u64 	%rd98, [_Z15sgemmWarptilingILi32ELi128ELi16ELi32ELi128ELi4ELi2ELi4ELi32EEviiifPKfS1_fPf_param_7];
	cvt.u64.u32 	%rd79, %r4;
	cvta.to.global.u64 	%rd80, %rd98;
	shl.b32 	%r145, %r62, 3;
	shl.b32 	%r146, %r2, 2;
	mul.lo.s32 	%r147, %r3, %r62;
	shl.b32 	%r148, %r147, 1;
	add.s32 	%r149, %r148, %r146;
	cvt.u64.u32 	%rd81, %r149;
	add.s64 	%rd82, %rd79, %rd81;
	shl.b64 	%rd83, %rd82, 2;
	add.s64 	%rd84, %rd80, %rd83;
	ld.global.v4.f32 	{%f621, %f622, %f623, %f624}, [%rd84];
	mul.f32 	%f625, %f513, %f1388;
	fma.rn.f32 	%f626, %f514, %f621, %f625;
	mul.f32 	%f627, %f513, %f1387;
	fma.rn.f32 	%f628, %f514, %f622, %f627;
	mul.f32 	%f629, %f513, %f1386;
	fma.rn.f32 	%f630, %f514, %f623, %f629;
	mul.f32 	%f631, %f513, %f1385;
	fma.rn.f32 	%f632, %f514, %f624, %f631;
	st.global.v4.f32 	[%rd84], {%f626, %f628, %f630, %f632};
	add.s32 	%r150, %r149, %r62;
	cvt.u64.u32 	%rd85, %r150;
	add.s64 	%rd86, %rd79, %rd85;
	shl.b64 	%rd87, %rd86, 2;
	add.s64 	%rd88, %rd80, %rd87;
	ld.global.v4.f32 	{%f633, %f634, %f635, %f636}, [%rd88];
	mul.f32 	%f637, %f513, %f1372;
	fma.rn.f32 	%f638, %f514, %f633, %f637;
	mul.f32 	%f639, %f513, %f1371;
	fma.rn.f32 	%f640, %f514, %f634, %f639;
	mul.f32 	%f641, %f513, %f1370;
	fma.rn.f32 	%f642, %f514, %f635, %f641;
	mul.f32 	%f643, %f513, %f1369;
	fma.rn.f32 	%f644, %f514, %f636, %f643;
	st.global.v4.f32 	[%rd88], {%f638, %f640, %f642, %f644};
	ld.global.v4.f32 	{%f645, %f646, %f647, %f648}, [%rd84+128];
	mul.f32 	%f649, %f513, %f1384;
	fma.rn.f32 	%f650, %f514, %f645, %f649;
	mul.f32 	%f651, %f513, %f1383;
	fma.rn.f32 	%f652, %f514, %f646, %f651;
	mul.f32 	%f653, %f513, %f1382;
	fma.rn.f32 	%f654, %f514, %f647, %f653;
	mul.f32 	%f655, %f513, %f1381;
	fma.rn.f32 	%f656, %f514, %f648, %f655;
	st.global.v4.f32 	[%rd84+128], {%f650, %f652, %f654, %f656};
	ld.global.v4.f32 	{%f657, %f658, %f659, %f660}, [%rd88+128];
	mul.f32 	%f661, %f513, %f1368;
	fma.rn.f32 	%f662, %f514, %f657, %f661;
	mul.f32 	%f663, %f513, %f1367;
	fma.rn.f32 	%f664, %f514, %f658, %f663;
	mul.f32 	%f665, %f513, %f1366;
	fma.rn.f32 	%f666, %f514, %f659, %f665;
	mul.f32 	%f667, %f513, %f1365;
	fma.rn.f32 	%f668, %f514, %f660, %f667;
	st.global.v4.f32 	[%rd88+128], {%f662, %f664, %f666, %f668};
	ld.global.v4.f32 	{%f669, %f670, %f671, %f672}, [%rd84+256];
	mul.f32 	%f673, %f513, %f1380;
	fma.rn.f32 	%f674, %f514, %f669, %f673;
	mul.f32 	%f675, %f513, %f1379;
	fma.rn.f32 	%f676, %f514, %f670, %f675;
	mul.f32 	%f677, %f513, %f1378;
	fma.rn.f32 	%f678, %f514, %f671, %f677;
	mul.f32 	%f679, %f513, %f1377;
	fma.rn.f32 	%f680, %f514, %f672, %f679;
	st.global.v4.f32 	[%rd84+256], {%f674, %f676, %f678, %f680};
	ld.global.v4.f32 	{%f681, %f682, %f683, %f684}, [%rd88+256];
	mul.f32 	%f685, %f513, %f1364;
	fma.rn.f32 	%f686, %f514, %f681, %f685;
	mul.f32 	%f687, %f513, %f1363;
	fma.rn.f32 	%f688, %f514, %f682, %f687;
	mul.f32 	%f689, %f513, %f1362;
	fma.rn.f32 	%f690, %f514, %f683, %f689;
	mul.f32 	%f691, %f513, %f1361;
	fma.rn.f32 	%f692, %f514, %f684, %f691;
	st.global.v4.f32 	[%rd88+256], {%f686, %f688, %f690, %f692};
	ld.global.v4.f32 	{%f693, %f694, %f695, %f696}, [%rd84+384];
	mul.f32 	%f697, %f513, %f1376;
	fma.rn.f32 	%f698, %f514, %f693, %f697;
	mul.f32 	%f699, %f513, %f1375;
	fma.rn.f32 	%f700, %f514, %f694, %f699;
	mul.f32 	%f701, %f513, %f1374;
	fma.rn.f32 	%f702, %f514, %f695, %f701;
	mul.f32 	%f703, %f513, %f1373;
	fma.rn.f32 	%f704, %f514, %f696, %f703;
	st.global.v4.f32 	[%rd84+384], {%f698, %f700, %f702, %f704};
	ld.global.v4.f32 	{%f705, %f706, %f707, %f708}, [%rd88+384];
	mul.f32 	%f709, %f513, %f1360;
	fma.rn.f32 	%f710, %f514, %f705, %f709;
	mul.f32 	%f711, %f513, %f1359;
	fma.rn.f32 	%f712, %f514, %f706, %f711;
	mul.f32 	%f713, %f513, %f1358;
	fma.rn.f32 	%f714, %f514, %f707, %f713;
	mul.f32 	%f715, %f513, %f1357;
	fma.rn.f32 	%f716, %f514, %f708, %f715;
	st.global.v4.f32 	[%rd88+384], {%f710, %f712, %f714, %f716};
	mul.wide.u32 	%rd89, %r145, 4;
	add.s64 	%rd90, %rd84, %rd89;
	ld.global.v4.f32 	{%f717, %f718, %f719, %f720}, [%rd90];
	mul.f32 	%f721, %f513, %f1356;
	fma.rn.f32 	%f722, %f514, %f717, %f721;
	mul.f32 	%f723, %f513, %f1355;
	fma.rn.f32 	%f724, %f514, %f718, %f723;
	mul.f32 	%f725, %f513, %f1354;
	fma.rn.f32 	%f726, %f514, %f719, %f725;
	mul.f32 	%f727, %f513, %f1353;
	fma.rn.f32 	%f728, %f514, %f720, %f727;
	st.global.v4.f32 	[%rd90], {%f722, %f724, %f726, %f728};
	add.s64 	%rd91, %rd88, %rd89;
	ld.global.v4.f32 	{%f729, %f730, %f731, %f732}, [%rd91];
	mul.f32 	%f733, %f513, %f1340;
	fma.rn.f32 	%f734, %f514, %f729, %f733;
	mul.f32 	%f735, %f513, %f1339;
	fma.rn.f32 	%f736, %f514, %f730, %f735;
	mul.f32 	%f737, %f513, %f1338;
	fma.rn.f32 	%f738, %f514, %f731, %f737;
	mul.f32 	%f739, %f513, %f1337;
	fma.rn.f32 	%f740, %f514, %f732, %f739;
	st.global.v4.f32 	[%rd91], {%f734, %f736, %f738, %f740};
	ld.global.v4.f32 	{%f741, %f742, %f743, %f744}, [%rd90+128];
	mul.f32 	%f745, %f513, %f1352;
	fma.rn.f32 	%f746, %f514, %f741, %f745;
	mul.f32 	%f747, %f513, %f1351;
	fma.rn.f32 	%f748, %f514, %f742, %f747;
	mul.f32 	%f749, %f513, %f1350;
	fma.rn.f32 	%f750, %f514, %f743, %f749;
	mul.f32 	%f751, %f513, %f1349;
	fma.rn.f32 	%f752, %f514, %f744, %f751;
	st.global.v4.f32 	[%rd90+128], {%f746, %f748, %f750, %f752};
	ld.global.v4.f32 	{%f753, %f754, %f755, %f756}, [%rd91+128];
	mul.f32 	%f757, %f513, %f1336;
	fma.rn.f32 	%f758, %f514, %f753, %f757;
	mul.f32 	%f759, %f513, %f1335;
	fma.rn.f32 	%f760, %f514, %f754, %f759;
	mul.f32 	%f761, %f513, %f1334;
	fma.rn.f32 	%f762, %f514, %f755, %f761;
	mul.f32 	%f763, %f513, %f1333;
	fma.rn.f32 	%f764, %f514, %f756, %f763;
	st.global.v4.f32 	[%rd91+128], {%f758, %f760, %f762, %f764};
	ld.global.v4.f32 	{%f765, %f766, %f767, %f768}, [%rd90+256];
	mul.f32 	%f769, %f513, %f1348;
	fma.rn.f32 	%f770, %f514, %f765, %f769;
	mul.f32 	%f771, %f513, %f1347;
	fma.rn.f32 	%f772, %f514, %f766, %f771;
	mul.f32 	%f773, %f513, %f1346;
	fma.rn.f32 	%f774, %f514, %f767, %f773;
	mul.f32 	%f775, %f513, %f1345;
	fma.rn.f32 	%f776, %f514, %f768, %f775;
	st.global.v4.f32 	[%rd90+256], {%f770, %f772, %f774, %f776};
	ld.global.v4.f32 	{%f777, %f778, %f779, %f780}, [%rd91+256];
	mul.f32 	%f781, %f513, %f1332;
	fma.rn.f32 	%f782, %f514, %f777, %f781;
	mul.f32 	%f783, %f513, %f1331;
	fma.rn.f32 	%f784, %f514, %f778, %f783;
	mul.f32 	%f785, %f513, %f1330;
	fma.rn.f32 	%f786, %f514, %f779, %f785;
	mul.f32 	%f787, %f513, %f1329;
	fma.rn.f32 	%f788, %f514, %f780, %f787;
	st.global.v4.f32 	[%rd91+256], {%f782, %f784, %f786, %f788};
	ld.global.v4.f32 	{%f789, %f790, %f791, %f792}, [%rd90+384];
	mul.f32 	%f793, %f513, %f1344;
	fma.rn.f32 	%f794, %f514, %f789, %f793;
	mul.f32 	%f795, %f513, %f1343;
	fma.rn.f32 	%f796, %f514, %f790, %f795;
	mul.f32 	%f797, %f513, %f1342;
	fma.rn.f32 	%f798, %f514, %f791, %f797;
	mul.f32 	%f799, %f513, %f1341;
	fma.rn.f32 	%f800, %f514, %f792, %f799;
	st.global.v4.f32 	[%rd90+384], {%f794, %f796, %f798, %f800};
	ld.global.v4.f32 	{%f801, %f802, %f803, %f804}, [%rd91+384];
	mul.f32 	%f805, %f513, %f1328;
	fma.rn.f32 	%f806, %f514, %f801, %f805;
	mul.f32 	%f807, %f513, %f1327;
	fma.rn.f32 	%f808, %f514, %f802, %f807;
	mul.f32 	%f809, %f513, %f1326;
	fma.rn.f32 	%f810, %f514, %f803, %f809;
	mul.f32 	%f811, %f513, %f1325;
	fma.rn.f32 	%f812, %f514, %f804, %f811;
	st.global.v4.f32 	[%rd91+384], {%f806, %f808, %f810, %f812};
	shl.b32 	%r151, %r62, 4;
	mul.wide.u32 	%rd92, %r151, 4;
	add.s64 	%rd93, %rd84, %rd92;
	ld.global.v4.f32 	{%f813, %f814, %f815, %f816}, [%rd93];
	mul.f32 	%f817, %f513, %f1324;
	fma.rn.f32 	%f818, %f514, %f813, %f817;
	mul.f32 	%f819, %f513, %f1323;
	fma.rn.f32 	%f820, %f514, %f814, %f819;
	mul.f32 	%f821, %f513, %f1322;
	fma.rn.f32 	%f822, %f514, %f815, %f821;
	mul.f32 	%f823, %f513, %f1321;
	fma.rn.f32 	%f824, %f514, %f816, %f823;
	st.global.v4.f32 	[%rd93], {%f818, %f820, %f822, %f824};
	add.s64 	%rd94, %rd88, %rd92;
	ld.global.v4.f32 	{%f825, %f826, %f827, %f828}, [%rd94];
	mul.f32 	%f829, %f513, %f1308;
	fma.rn.f32 	%f830, %f514, %f825, %f829;
	mul.f32 	%f831, %f513, %f1307;
	fma.rn.f32 	%f832, %f514, %f826, %f831;
	mul.f32 	%f833, %f513, %f1306;
	fma.rn.f32 	%f834, %f514, %f827, %f833;
	mul.f32 	%f835, %f513, %f1305;
	fma.rn.f32 	%f836, %f514, %f828, %f835;
	st.global.v4.f32 	[%rd94], {%f830, %f832, %f834, %f836};
	ld.global.v4.f32 	{%f837, %f838, %f839, %f840}, [%rd93+128];
	mul.f32 	%f841, %f513, %f1320;
	fma.rn.f32 	%f842, %f514, %f837, %f841;
	mul.f32 	%f843, %f513, %f1319;
	fma.rn.f32 	%f844, %f514, %f838, %f843;
	mul.f32 	%f845, %f513, %f1318;
	fma.rn.f32 	%f846, %f514, %f839, %f845;
	mul.f32 	%f847, %f513, %f1317;
	fma.rn.f32 	%f848, %f514, %f840, %f847;
	st.global.v4.f32 	[%rd93+128], {%f842, %f844, %f846, %f848};
	ld.global.v4.f32 	{%f849, %f850, %f851, %f852}, [%rd94+128];
	mul.f32 	%f853, %f513, %f1304;
	fma.rn.f32 	%f854, %f514, %f849, %f853;
	mul.f32 	%f855, %f513, %f1303;
	fma.rn.f32 	%f856, %f514, %f850, %f855;
	mul.f32 	%f857, %f513, %f1302;
	fma.rn.f32 	%f858, %f514, %f851, %f857;
	mul.f32 	%f859, %f513, %f1301;
	fma.rn.f32 	%f860, %f514, %f852, %f859;
	st.global.v4.f32 	[%rd94+128], {%f854, %f856, %f858, %f860};
	ld.global.v4.f32 	{%f861, %f862, %f863, %f864}, [%rd93+256];
	mul.f32 	%f865, %f513, %f1316;
	fma.rn.f32 	%f866, %f514, %f861, %f865;
	mul.f32 	%f867, %f513, %f1315;
	fma.rn.f32 	%f868, %f514, %f862, %f867;
	mul.f32 	%f869, %f513, %f1314;
	fma.rn.f32 	%f870, %f514, %f863, %f869;
	mul.f32 	%f871, %f513, %f1313;
	fma.rn.f32 	%f872, %f514, %f864, %f871;
	st.global.v4.f32 	[%rd93+256], {%f866, %f868, %f870, %f872};
	ld.global.v4.f32 	{%f873, %f874, %f875, %f876}, [%rd94+256];
	mul.f32 	%f877, %f513, %f1300;
	fma.rn.f32 	%f878, %f514, %f873, %f877;
	mul.f32 	%f879, %f513, %f1299;
	fma.rn.f32 	%f880, %f514, %f874, %f879;
	mul.f32 	%f881, %f513, %f1298;
	fma.rn.f32 	%f882, %f514, %f875, %f881;
	mul.f32 	%f883, %f513, %f1297;
	fma.rn.f32 	%f884, %f514, %f876, %f883;
	st.global.v4.f32 	[%rd94+256], {%f878, %f880, %f882, %f884};
	ld.global.v4.f32 	{%f885, %f886, %f887, %f888}, [%rd93+384];
	mul.f32 	%f889, %f513, %f1312;
	fma.rn.f32 	%f890, %f514, %f885, %f889;
	mul.f32 	%f891, %f513, %f1311;
	fma.rn.f32 	%f892, %f514, %f886, %f891;
	mul.f32 	%f893, %f513, %f1310;
	fma.rn.f32 	%f894, %f514, %f887, %f893;
	mul.f32 	%f895, %f513, %f1309;
	fma.rn.f32 	%f896, %f514, %f888, %f895;
	st.global.v4.f32 	[%rd93+384], {%f890, %f892, %f894, %f896};
	ld.global.v4.f32 	{%f897, %f898, %f899, %f900}, [%rd94+384];
	mul.f32 	%f901, %f513, %f1296;
	fma.rn.f32 	%f902, %f514, %f897, %f901;
	mul.f32 	%f903, %f513, %f1295;
	fma.rn.f32 	%f904, %f514, %f898, %f903;
	mul.f32 	%f905, %f513, %f1294;
	fma.rn.f32 	%f906, %f514, %f899, %f905;
	mul.f32 	%f907, %f513, %f1293;
	fma.rn.f32 	%f908, %f514, %f900, %f907;
	st.global.v4.f32 	[%rd94+384], {%f902, %f904, %f906, %f908};
	mul.lo.s32 	%r152, %r62, 24;
	mul.wide.u32 	%rd95, %r152, 4;
	add.s64 	%rd96, %rd84, %rd95;
	ld.global.v4.f32 	{%f909, %f910, %f911, %f912}, [%rd96];
	mul.f32 	%f913, %f513, %f1292;
	fma.rn.f32 	%f914, %f514, %f909, %f913;
	mul.f32 	%f915, %f513, %f1291;
	fma.rn.f32 	%f916, %f514, %f910, %f915;
	mul.f32 	%f917, %f513, %f1290;
	fma.rn.f32 	%f918, %f514, %f911, %f917;
	mul.f32 	%f919, %f513, %f1289;
	fma.rn.f32 	%f920, %f514, %f912, %f919;
	st.global.v4.f32 	[%rd96], {%f914, %f916, %f918, %f920};
	add.s64 	%rd97, %rd88, %rd95;
	ld.global.v4.f32 	{%f921, %f922, %f923, %f924}, [%rd97];
	mul.f32 	%f925, %f513, %f1276;
	fma.rn.f32 	%f926, %f514, %f921, %f925;
	mul.f32 	%f927, %f513, %f1275;
	fma.rn.f32 	%f928, %f514, %f922, %f927;
	mul.f32 	%f929, %f513, %f1274;
	fma.rn.f32 	%f930, %f514, %f923, %f929;
	mul.f32 	%f931, %f513, %f1273;
	fma.rn.f32 	%f932, %f514, %f924, %f931;
	st.global.v4.f32 	[%rd97], {%f926, %f928, %f930, %f932};
	ld.global.v4.f32 	{%f933, %f934, %f935, %f936}, [%rd96+128];
	mul.f32 	%f937, %f513, %f1288;
	fma.rn.f32 	%f938, %f514, %f933, %f937;
	mul.f32 	%f939, %f513, %f1287;
	fma.rn.f32 	%f940, %f514, %f934, %f939;
	mul.f32 	%f941, %f513, %f1286;
	fma.rn.f32 	%f942, %f514, %f935, %f941;
	mul.f32 	%f943, %f513, %f1285;
	fma.rn.f32 	%f944, %f514, %f936, %f943;
	st.global.v4.f32 	[%rd96+128], {%f938, %f940, %f942, %f944};
	ld.global.v4.f32 	{%f945, %f946, %f947, %f948}, [%rd97+128];
	mul.f32 	%f949, %f513, %f1272;
	fma.rn.f32 	%f950, %f514, %f945, %f949;
	mul.f32 	%f951, %f513, %f1271;
	fma.rn.f32 	%f952, %f514, %f946, %f951;
	mul.f32 	%f953, %f513, %f1270;
	fma.rn.f32 	%f954, %f514, %f947, %f953;
	mul.f32 	%f955, %f513, %f1269;
	fma.rn.f32 	%f956, %f514, %f948, %f955;
	st.global.v4.f32 	[%rd97+128], {%f950, %f952, %f954, %f956};
	ld.global.v4.f32 	{%f957, %f958, %f959, %f960}, [%rd96+256];
	mul.f32 	%f961, %f513, %f1284;
	fma.rn.f32 	%f962, %f514, %f957, %f961;
	mul.f32 	%f963, %f513, %f1283;
	fma.rn.f32 	%f964, %f514, %f958, %f963;
	mul.f32 	%f965, %f513, %f1282;
	fma.rn.f32 	%f966, %f514, %f959, %f965;
	mul.f32 	%f967, %f513, %f1281;
	fma.rn.f32 	%f968, %f514, %f960, %f967;
	st.global.v4.f32 	[%rd96+256], {%f962, %f964, %f966, %f968};
	ld.global.v4.f32 	{%f969, %f970, %f971, %f972}, [%rd97+256];
	mul.f32 	%f973, %f513, %f1268;
	fma.rn.f32 	%f974, %f514, %f969, %f973;
	mul.f32 	%f975, %f513, %f1267;
	fma.rn.f32 	%f976, %f514, %f970, %f975;
	mul.f32 	%f977, %f513, %f1266;
	fma.rn.f32 	%f978, %f514, %f971, %f977;
	mul.f32 	%f979, %f513, %f1265;
	fma.rn.f32 	%f980, %f514, %f972, %f979;
	st.global.v4.f32 	[%rd97+256], {%f974, %f976, %f978, %f980};
	ld.global.v4.f32 	{%f981, %f982, %f983, %f984}, [%rd96+384];
	mul.f32 	%f985, %f513, %f1280;
	fma.rn.f32 	%f986, %f514, %f981, %f985;
	mul.f32 	%f987, %f513, %f1279;
	fma.rn.f32 	%f988, %f514, %f982, %f987;
	mul.f32 	%f989, %f513, %f1278;
	fma.rn.f32 	%f990, %f514, %f983, %f989;
	mul.f32 	%f991, %f513, %f1277;
	fma.rn.f32 	%f992, %f514, %f984, %f991;
	st.global.v4.f32 	[%rd96+384], {%f986, %f988, %f990, %f992};
	ld.global.v4.f32 	{%f993, %f994, %f995, %f996}, [%rd97+384];
	mul.f32 	%f997, %f513, %f1264;
	fma.rn.f32 	%f998, %f514, %f993, %f997;
	mul.f32 	%f999, %f513, %f1263;
	fma.rn.f32 	%f1000, %f514, %f994, %f999;
	mul.f32 	%f1001, %f513, %f1262;
	fma.rn.f32 	%f1002, %f514, %f995, %f1001;
	mul.f32 	%f1003, %f513, %f1261;
	fma.rn.f32 	%f1004, %f514, %f996, %f1003;
	st.global.v4.f32 	[%rd97+384], {%f998, %f1000, %f1002, %f1004};
	ret;

}


// ===== COMPILED SASS (sm_100) =====

	.target	sm_100

	.elftype	@"ET_EXEC"


//--------------------- .note.nv.tkinfo           --------------------------
	.section	.note.nv.tkinfo,"",@"SHT_NOTE"
	.sectionflags	@"SHF_NOTE_NV_TKINFO"
	.tkinfo
        /*0018*/ 	.word	0x00000002
        /*0030*/ 	.string	""
        /*0030*/ 	.string	"ptxas"
        /*0030*/ 	.string	"Cuda compilation tools, release 13.0, V13.0.88"
        /*0030*/ 	.string	"Build cuda_13.0.r13.0/compiler.36424714_0"
        /*0030*/ 	.string	"-arch sm_100 -m 64 "



//--------------------- .note.nv.cuinfo           --------------------------
	.section	.note.nv.cuinfo,"",@"SHT_NOTE"
	.sectionflags	@"SHF_NOTE_NV_CUINFO"
        /*0018*/ 	.short	0x0002
        /*001a*/ 	.short	0x0064
        /*001c*/ 	.short	0x0082
	.zero		2


//--------------------- .nv.info                  --------------------------
	.section	.nv.info,"",@"SHT_CUDA_INFO"
	.align	4


	//----- nvinfo : EIATTR_REGCOUNT
	.align		4
        /*0000*/ 	.byte	0x04, 0x2f
        /*0002*/ 	.short	(.L_1 - .L_0)
	.align		4
.L_0:
        /*0004*/ 	.word	index@(_Z15sgemmWarptilingILi32ELi128ELi16ELi32ELi128ELi4ELi2ELi4ELi32EEviiifPKfS1_fPf)
        /*0008*/ 	.word	0x000000fa


	//----- nvinfo : EIATTR_FRAME_SIZE
	.align		4
.L_1:
        /*000c*/ 	.byte	0x04, 0x11
        /*000e*/ 	.short	(.L_3 - .L_2)
	.align		4
.L_2:
        /*0010*/ 	.word	index@(_Z15sgemmWarptilingILi32ELi128ELi16ELi32ELi128ELi4ELi2ELi4ELi32EEviiifPKfS1_fPf)
        /*0014*/ 	.word	0x00000000


	//----- nvinfo : EIATTR_MIN_STACK_SIZE
	.align		4
.L_3:
        /*0018*/ 	.byte	0x04, 0x12
        /*001a*/ 	.short	(.L_5 - .L_4)
	.align		4
.L_4:
        /*001c*/ 	.word	index@(_Z15sgemmWarptilingILi32ELi128ELi16ELi32ELi128ELi4ELi2ELi4ELi32EEviiifPKfS1_fPf)
        /*0020*/ 	.word	0x00000000
.L_5:


//--------------------- .nv.compat                --------------------------
	.section	.nv.compat,"",@"SHT_CUDA_COMPAT_INFO"
	.align	4
        /*0000*/ 	.byte	0x02, 0x09, 0x00, 0x00, 0x02, 0x02, 0x01, 0x00, 0x02, 0x05, 0x05, 0x00, 0x03, 0x07, 0x01, 0x01
        /*0010*/ 	.byte	0x02, 0x03, 0x00, 0x00, 0x02, 0x06, 0x01, 0x00, 0x04, 0x0b, 0x08, 0x00, 0x09, 0x00, 0x00, 0x00
        /*0020*/ 	.byte	0x00, 0x00, 0x00, 0x00


//--------------------- .nv.info._Z15sgemmWarptilingILi32ELi128ELi16ELi32ELi128ELi4ELi2ELi4ELi32EEviiifPKfS1_fPf --------------------------
	.section	.nv.info._Z15sgemmWarptilingILi32ELi128ELi16ELi32ELi128ELi4ELi2ELi4ELi32EEviiifPKfS1_fPf,"",@"SHT_CUDA_INFO"
	.sectionflags	@""
	.align	4


	//----- nvinfo : EIATTR_CUDA_API_VERSION
	.align		4
        /*0000*/ 	.byte	0x04, 0x37
        /*0002*/ 	.short	(.L_7 - .L_6)
.L_6:
        /*0004*/ 	.word	0x00000082


	//----- nvinfo : EIATTR_KPARAM_INFO
	.align		4
.L_7:
        /*0008*/ 	.byte	0x04, 0x17
        /*000a*/ 	.short	(.L_9 - .L_8)
.L_8:
        /*000c*/ 	.word	0x00000000
        /*0010*/ 	.short	0x0007
        /*0012*/ 	.short	0x0028
        /*0014*/ 	.byte	0x00, 0xf5, 0x21, 0x00


	//----- nvinfo : EIATTR_KPARAM_INFO
	.align		4
.L_9:
        /*0018*/ 	.byte	0x04, 0x17
        /*001a*/ 	.short	(.L_11 - .L_10)
.L_10:
        /*001c*/ 	.word	0x00000000
        /*0020*/ 	.short	0x0006
        /*0022*/ 	.short	0x0020
        /*0024*/ 	.byte	0x00, 0xf0, 0x11, 0x00


	//----- nvinfo : EIATTR_KPARAM_INFO
	.align		4
.L_11:
        /*0028*/ 	.byte	0x04, 0x17
        /*002a*/ 	.short	(.L_13 - .L_12)
.L_12:
        /*002c*/ 	.word	0x00000000
        /*0030*/ 	.short	0x0005
        /*0032*/ 	.short	0x0018
        /*0034*/ 	.byte	0x00, 0xf5, 0x21, 0x00


	//----- nvinfo : EIATTR_KPARAM_INFO
	.align		4
.L_13:
        /*0038*/ 	.byte	0x04, 0x17
        /*003a*/ 	.short	(.L_15 - .L_14)
.L_14:
        /*003c*/ 	.word	0x00000000
        /*0040*/ 	.short	0x0004
        /*0042*/ 	.short	0x0010
        /*0044*/ 	.byte	0x00, 0xf5, 0x21, 0x00


	//----- nvinfo : EIATTR_KPARAM_INFO
	.align		4
.L_15:
        /*0048*/ 	.byte	0x04, 0x17
        /*004a*/ 	.short	(.L_17 - .L_16)
.L_16:
        /*004c*/ 	.word	0x00000000
        /*0050*/ 	.short	0x0003
        /*0052*/ 	.short	0x000c
        /*0054*/ 	.byte	0x00, 0xf0, 0x11, 0x00


	//----- nvinfo : EIATTR_KPARAM_INFO
	.align		4
.L_17:
        /*0058*/ 	.byte	0x04, 0x17
        /*005a*/ 	.short	(.L_19 - .L_18)
.L_18:
        /*005c*/ 	.word	0x00000000
        /*0060*/ 	.short	0x0002
        /*0062*/ 	.short	0x0008
        /*0064*/ 	.byte	0x00, 0xf0, 0x11, 0x00


	//----- nvinfo : EIATTR_KPARAM_INFO
	.align		4
.L_19:
        /*0068*/ 	.byte	0x04, 0x17
        /*006a*/ 	.short	(.L_21 - .L_20)
.L_20:
        /*006c*/ 	.word	0x00000000
        /*0070*/ 	.short	0x0001
        /*0072*/ 	.short	0x0004
        /*0074*/ 	.byte	0x00, 0xf0, 0x11, 0x00


	//----- nvinfo : EIATTR_KPARAM_INFO
	.align		4
.L_21:
        /*0078*/ 	.byte	0x04, 0x17
        /*007a*/ 	.short	(.L_23 - .L_22)
.L_22:
        /*007c*/ 	.word	0x00000000
        /*0080*/ 	.short	0x0000
        /*0082*/ 	.short	0x0000
        /*0084*/ 	.byte	0x00, 0xf0, 0x11, 0x00


	//----- nvinfo : EIATTR_SPARSE_MMA_MASK
	.align		4
.L_23:
        /*0088*/ 	.byte	0x03, 0x50
        /*008a*/ 	.short	0x0000


	//----- nvinfo : EIATTR_MAXREG_COUNT
	.align		4
        /*008c*/ 	.byte	0x03, 0x1b
        /*008e*/ 	.short	0x00ff


	//----- nvinfo : EIATTR_NUM_BARRIERS
	.align		4
        /*0090*/ 	.byte	0x02, 0x4c
        /*0092*/ 	.byte	0x01
	.zero		1


	//----- nvinfo : EIATTR_MERCURY_ISA_VERSION
	.align		4
        /*0094*/ 	.byte	0x03, 0x5f
        /*0096*/ 	.short	0x0101


	//----- nvinfo : EIATTR_VRC_CTA_INIT_COUNT
	.align		4
        /*0098*/ 	.byte	0x02, 0x4a
	.zero		1
	.zero		1


	//----- nvinfo : EIATTR_EXIT_INSTR_OFFSETS
	.align		4
        /*009c*/ 	.byte	0x04, 0x1c
        /*009e*/ 	.short	(.L_25 - .L_24)


	//   ....[0]....
.L_24:
        /*00a0*/ 	.word	0x00003160


	//----- nvinfo : EIATTR_MAX_THREADS
	.align		4
.L_25:
        /*00a4*/ 	.byte	0x04, 0x05
        /*00a6*/ 	.short	(.L_27 - .L_26)
.L_26:
        /*00a8*/ 	.word	0x00000020
        /*00ac*/ 	.word	0x00000001
        /*00b0*/ 	.word	0x00000001


	//----- nvinfo : EIATTR_CBANK_PARAM_SIZE
	.align		4
.L_27:
        /*00b4*/ 	.byte	0x03, 0x19
        /*00b6*/ 	.short	0x0030


	//----- nvinfo : EIATTR_PARAM_CBANK
	.align		4
        /*00b8*/ 	.byte	0x04, 0x0a
        /*00ba*/ 	.short	(.L_29 - .L_28)
	.align		4
.L_28:
        /*00bc*/ 	.word	index@(.nv.constant0._Z15sgemmWarptilingILi32ELi128ELi16ELi32ELi128ELi4ELi2ELi4ELi32EEviiifPKfS1_fPf)
        /*00c0*/ 	.short	0x0380
        /*00c2*/ 	.short	0x0030


	//----- nvinfo : EIATTR_SW_WAR
	.align		4
.L_29:
        /*00c4*/ 	.byte	0x04, 0x36
        /*00c6*/ 	.short	(.L_31 - .L_30)
.L_30:
        /*00c8*/ 	.word	0x00000008
.L_31:


//--------------------- .nv.callgraph             --------------------------
	.section	.nv.callgraph,"",@"SHT_CUDA_CALLGRAPH"
	.align	4
	.sectionentsize	8
	.align		4
        /*0000*/ 	.word	0x00000000
	.align		4
        /*0004*/ 	.word	0xffffffff
	.align		4
        /*0008*/ 	.word	0x00000000
	.align		4
        /*000c*/ 	.word	0xfffffffe
	.align		4
        /*0010*/ 	.word	0x00000000
	.align		4
        /*0014*/ 	.word	0xfffffffd
	.align		4
        /*0018*/ 	.word	0x00000000
	.align		4
        /*001c*/ 	.word	0xfffffffc


//--------------------- .text._Z15sgemmWarptilingILi32ELi128ELi16ELi32ELi128ELi4ELi2ELi4ELi32EEviiifPKfS1_fPf --------------------------
	.section	.text._Z15sgemmWarptilingILi32ELi128ELi16ELi32ELi128ELi4ELi2ELi4ELi32EEviiifPKfS1_fPf,"ax",@progbits
	.align	128
        .global         _Z15sgemmWarptilingILi32ELi128ELi16ELi32ELi128ELi4ELi2ELi4ELi32EEviiifPKfS1_fPf
        .type           _Z15sgemmWarptilingILi32ELi128ELi16ELi32ELi128ELi4ELi2ELi4ELi32EEviiifPKfS1_fPf,@function
        .size           _Z15sgemmWarptilingILi32ELi128ELi16ELi32ELi128ELi4ELi2ELi4ELi32EEviiifPKfS1_fPf,(.L_x_4 - _Z15sgemmWarptilingILi32ELi128ELi16ELi32ELi128ELi4ELi2ELi4ELi32EEviiifPKfS1_fPf)
        .other          _Z15sgemmWarptilingILi32ELi128ELi16ELi32ELi128ELi4ELi2ELi4ELi32EEviiifPKfS1_fPf,@"STO_CUDA_ENTRY STV_DEFAULT"
_Z15sgemmWarptilingILi32ELi128ELi16ELi32ELi128ELi4ELi2ELi4ELi32EEviiifPKfS1_fPf:
.text._Z15sgemmWarptilingILi32ELi128ELi16ELi32ELi128ELi4ELi2ELi4ELi32EEviiifPKfS1_fPf:
[----:B------:R-:W-:Y:S01]  /*0000*/  LDC R1, c[0x0][0x37c] ;  /* 0x0000df00ff017b82 */ /* 0x000fe20000000800 */
[----:B------:R-:W0:Y:S07]  /*0010*/  S2R R183, SR_CTAID.X ;  /* 0x0000000000b77919 */ /* 0x000e2e0000002500 */
[----:B------:R-:W1:Y:S01]  /*0020*/  LDC R84, c[0x0][0x388] ;  /* 0x0000e200ff547b82 */ /* 0x000e620000000800 */
[----:B------:R-:W2:Y:S01]  /*0030*/  LDCU.64 UR8, c[0x0][0x358] ;  /* 0x00006b00ff0877ac */ /* 0x000ea20008000a00 */
[----:B------:R-:W-:Y:S01]  /*0040*/  HFMA2 R0, -RZ, RZ, 0, 0 ;  /* 0x00000000ff007431 */ /* 0x000fe200000001ff */
[----:B------:R-:W3:Y:S01]  /*0050*/  S2R R211, SR_TID.X ;  /* 0x0000000000d37919 */ /* 0x000ee20000002100 */
[----:B------:R-:W-:Y:S01]  /*0060*/  HFMA2 R190, -RZ, RZ, 0, 0 ;  /* 0x00000000ffbe7431 */ /* 0x000fe200000001ff */
[----:B------:R-:W-:-:S02]  /*0070*/  CS2R R126, SRZ ;  /* 0x00000000007e7805 */ /* 0x000fc4000001ff00 */
[----:B------:R-:W-:Y:S02]  /*0080*/  CS2R R120, SRZ ;  /* 0x0000000000787805 */ /* 0x000fe4000001ff00 */
[----:B------:R-:W-:Y:S01]  /*0090*/  CS2R R124, SRZ ;  /* 0x00000000007c7805 */ /* 0x000fe2000001ff00 */
[----:B------:R-:W4:Y:S01]  /*00a0*/  S2UR UR4, SR_CTAID.Y ;  /* 0x00000000000479c3 */ /* 0x000f220000002600 */
[----:B------:R-:W-:Y:S02]  /*00b0*/  CS2R R6, SRZ ;  /* 0x0000000000067805 */ /* 0x000fe4000001ff00 */
[----:B------:R-:W-:Y:S02]  /*00c0*/  CS2R R4, SRZ ;  /* 0x0000000000047805 */ /* 0x000fe4000001ff00 */
[----:B------:R-:W-:Y:S02]  /*00d0*/  CS2R R8, SRZ ;  /* 0x0000000000087805 */ /* 0x000fe4000001ff00 */
[----:B------:R-:W-:-:S02]  /*00e0*/  CS2R R16, SRZ ;  /* 0x0000000000107805 */ /* 0x000fc4000001ff00 */
[----:B------:R-:W-:Y:S02]  /*00f0*/  CS2R R14, SRZ ;  /* 0x00000000000e7805 */ /* 0x000fe4000001ff00 */
[----:B------:R-:W-:Y:S02]  /*0100*/  CS2R R18, SRZ ;  /* 0x0000000000127805 */ /* 0x000fe4000001ff00 */
[----:B------:R-:W-:Y:S01]  /*0110*/  CS2R R24, SRZ ;  /* 0x0000000000187805 */ /* 0x000fe2000001ff00 */
[----:B------:R-:W5:Y:S01]  /*0120*/  LDC.64 R246, c[0x0][0x398] ;  /* 0x0000e600fff67b82 */ /* 0x000f620000000a00 */
[----:B------:R-:W-:Y:S02]  /*0130*/  CS2R R20, SRZ ;  /* 0x0000000000147805 */ /* 0x000fe4000001ff00 */
[----:B------:R-:W-:Y:S02]  /*0140*/  CS2R R26, SRZ ;  /* 0x00000000001a7805 */ /* 0x000fe4000001ff00 */
[----:B------:R-:W-:-:S02]  /*0150*/  CS2R R22, SRZ ;  /* 0x0000000000167805 */ /* 0x000fc4000001ff00 */
[----:B------:R-:W-:Y:S02]  /*0160*/  CS2R R10, SRZ ;  /* 0x00000000000a7805 */ /* 0x000fe4000001ff00 */
[----:B------:R-:W-:Y:S02]  /*0170*/  CS2R R12, SRZ ;  /* 0x00000000000c7805 */ /* 0x000fe4000001ff00 */
[----:B------:R-:W-:Y:S02]  /*0180*/  CS2R R28, SRZ ;  /* 0x00000000001c7805 */ /* 0x000fe4000001ff00 */
[----:B------:R-:W-:Y:S01]  /*0190*/  CS2R R30, SRZ ;  /* 0x00000000001e7805 */ /* 0x000fe2000001ff00 */
[----:B------:R-:W2:Y:S01]  /*01a0*/  LDC R85, c[0x0][0x384] ;  /* 0x0000e100ff557b82 */ /* 0x000ea20000000800 */
[----:B-1----:R-:W-:Y:S02]  /*01b0*/  ISETP.NE.AND P0, PT, R84, RZ, PT ;  /* 0x000000ff5400720c */ /* 0x002fe40003f05270 */
[----:B------:R-:W-:-:S02]  /*01c0*/  CS2R R32, SRZ ;  /* 0x0000000000207805 */ /* 0x000fc4000001ff00 */
[----:B------:R-:W-:Y:S02]  /*01d0*/  CS2R R34, SRZ ;  /* 0x0000000000227805 */ /* 0x000fe4000001ff00 */
[----:B------:R-:W-:Y:S02]  /*01e0*/  CS2R R40, SRZ ;  /* 0x0000000000287805 */ /* 0x000fe4000001ff00 */
[----:B------:R-:W-:Y:S02]  /*01f0*/  CS2R R36, SRZ ;  /* 0x0000000000247805 */ /* 0x000fe4000001ff00 */
[----:B------:R-:W-:Y:S02]  /*0200*/  CS2R R42, SRZ ;  /* 0x00000000002a7805 */ /* 0x000fe4000001ff00 */
[----:B0-----:R-:W-:Y:S01]  /*0210*/  SHF.L.U32 R183, R183, 0x7, RZ ;  /* 0x00000007b7b77819 */ /* 0x001fe200000006ff */
[----:B------:R-:W0:Y:S01]  /*0220*/  LDC.64 R52, c[0x0][0x390] ;  /* 0x0000e400ff347b82 */ /* 0x000e220000000a00 */
[----:B----4-:R-:W-:Y:S01]  /*0230*/  USHF.L.U32 UR4, UR4, 0x5, URZ ;  /* 0x0000000504047899 */ /* 0x010fe200080006ff */
[----:B------:R-:W-:-:S02]  /*0240*/  CS2R R38, SRZ ;  /* 0x0000000000267805 */ /* 0x000fc4000001ff00 */
[----:B------:R-:W-:Y:S02]  /*0250*/  CS2R R48, SRZ ;  /* 0x0000000000307805 */ /* 0x000fe4000001ff00 */
[----:B------:R-:W-:Y:S02]  /*0260*/  CS2R R44, SRZ ;  /* 0x00000000002c7805 */ /* 0x000fe4000001ff00 */
[----:B------:R-:W-:Y:S02]  /*0270*/  CS2R R50, SRZ ;  /* 0x0000000000327805 */ /* 0x000fe4000001ff00 */
[----:B------:R-:W-:Y:S01]  /*0280*/  CS2R R46, SRZ ;  /* 0x00000000002e7805 */ /* 0x000fe2000001ff00 */
[----:B------:R-:W-:Y:S01]  /*0290*/  IMAD R3, R84, UR4, RZ ;  /* 0x0000000454037c24 */ /* 0x000fe2000f8e02ff */
[----:B------:R-:W-:Y:S01]  /*02a0*/  CS2R R116, SRZ ;  /* 0x0000000000747805 */ /* 0x000fe2000001ff00 */
[----:B-----5:R-:W-:Y:S01]  /*02b0*/  IMAD.WIDE.U32 R246, R183, 0x4, R246 ;  /* 0x00000004b7f67825 */ /* 0x020fe200078e00f6 */
[----:B------:R-:W-:-:S02]  /*02c0*/  CS2R R112, SRZ ;  /* 0x0000000000707805 */ /* 0x000fc4000001ff00 */
[----:B------:R-:W-:Y:S02]  /*02d0*/  CS2R R118, SRZ ;  /* 0x0000000000767805 */ /* 0x000fe4000001ff00 */
[----:B------:R-:W-:Y:S02]  /*02e0*/  CS2R R114, SRZ ;  /* 0x0000000000727805 */ /* 0x000fe4000001ff00 */
[----:B------:R-:W-:Y:S02]  /*02f0*/  CS2R R122, SRZ ;  /* 0x00000000007a7805 */ /* 0x000fe4000001ff00 */
[----:B------:R-:W-:Y:S02]  /*0300*/  CS2R R130, SRZ ;  /* 0x0000000000827805 */ /* 0x000fe4000001ff00 */
[----:B------:R-:W-:Y:S01]  /*0310*/  CS2R R128, SRZ ;  /* 0x0000000000807805 */ /* 0x000fe2000001ff00 */
[----:B--2---:R-:W-:Y:S01]  /*0320*/  IMAD R183, R85, UR4, R183 ;  /* 0x0000000455b77c24 */ /* 0x004fe2000f8e02b7 */
[----:B------:R-:W-:-:S02]  /*0330*/  CS2R R138, SRZ ;  /* 0x00000000008a7805 */ /* 0x000fc4000001ff00 */
[----:B------:R-:W-:Y:S02]  /*0340*/  CS2R R132, SRZ ;  /* 0x0000000000847805 */ /* 0x000fe4000001ff00 */
[----:B------:R-:W-:Y:S02]  /*0350*/  CS2R R136, SRZ ;  /* 0x0000000000887805 */ /* 0x000fe4000001ff00 */
[----:B------:R-:W-:Y:S02]  /*0360*/  CS2R R146, SRZ ;  /* 0x0000000000927805 */ /* 0x000fe4000001ff00 */
[----:B------:R-:W-:Y:S02]  /*0370*/  CS2R R140, SRZ ;  /* 0x00000000008c7805 */ /* 0x000fe4000001ff00 */
[----:B------:R-:W-:Y:S02]  /*0380*/  CS2R R144, SRZ ;  /* 0x0000000000907805 */ /* 0x000fe4000001ff00 */
[----:B------:R-:W-:Y:S01]  /*0390*/  CS2R R154, SRZ ;  /* 0x00000000009a7805 */ /* 0x000fe2000001ff00 */
[----:B0-----:R-:W-:Y:S01]  /*03a0*/  IMAD.WIDE.U32 R52, R3, 0x4, R52 ;  /* 0x0000000403347825 */ /* 0x001fe200078e0034 */
[----:B------:R-:W-:-:S02]  /*03b0*/  CS2R R2, SRZ ;  /* 0x0000000000027805 */ /* 0x000fc4000001ff00 */
[----:B------:R-:W-:Y:S02]  /*03c0*/  CS2R R148, SRZ ;  /* 0x0000000000947805 */ /* 0x000fe4000001ff00 */
[----:B------:R-:W-:Y:S02]  /*03d0*/  CS2R R152, SRZ ;  /* 0x0000000000987805 */ /* 0x000fe4000001ff00 */
[----:B------:R-:W-:Y:S02]  /*03e0*/  CS2R R134, SRZ ;  /* 0x0000000000867805 */ /* 0x000fe4000001ff00 */
[----:B------:R-:W-:Y:S02]  /*03f0*/  CS2R R142, SRZ ;  /* 0x00000000008e7805 */ /* 0x000fe4000001ff00 */
[----:B------:R-:W-:Y:S02]  /*0400*/  CS2R R150, SRZ ;  /* 0x0000000000967805 */ /* 0x000fe4000001ff00 */
        /* <DEDUP_REMOVED lines=15> */
[----:B------:R-:W-:Y:S02]  /*0500*/  MOV R182, RZ ;  /* 0x000000ff00b67202 */ /* 0x000fe40000000f00 */
[----:B------:R-:W-:Y:S02]  /*0510*/  MOV R188, RZ ;  /* 0x000000ff00bc7202 */ /* 0x000fe40000000f00 */
[----:B---3--:R-:W-:Y:S02]  /*0520*/  LOP3.LUT R242, R211, 0x7, RZ, 0xc0, !PT ;  /* 0x00000007d3f27812 */ /* 0x008fe400078ec0ff */
[----:B------:R-:W-:Y:S01]  /*0530*/  SHF.R.U32.HI R241, RZ, 0x3, R211 ;  /* 0x00000003fff17819 */ /* 0x000fe200000116d3 */
[----:B------:R-:W-:Y:S06]  /*0540*/  @!P0 BRA `(.L_x_0) ;  /* 0x0000001400a08947 */ /* 0x000fec0003800000 */
[C---:B------:R-:W-:Y:S01]  /*0550*/  SHF.L.U32 R240, R211.reuse, 0x2, RZ ;  /* 0x00000002d3f07819 */ /* 0x040fe200000006ff */
[----:B------:R-:W0:Y:S01]  /*0560*/  S2UR UR5, SR_CgaCtaId ;  /* 0x00000000000579c3 */ /* 0x000e220000008800 */
[----:B------:R-:W-:Y:S01]  /*0570*/  MOV R244, R52 ;  /* 0x0000003400f47202 */ /* 0x000fe20000000f00 */
[----:B------:R-:W-:Y:S01]  /*0580*/  UMOV UR4, 0x400 ;  /* 0x0000040000047882 */ /* 0x000fe20000000000 */
[-C--:B------:R-:W-:Y:S02]  /*0590*/  IADD3 R210, PT, PT, R240, R85.reuse, RZ ;  /* 0x00000055f0d27210 */ /* 0x080fe40007ffe0ff */
[C---:B------:R-:W-:Y:S02]  /*05a0*/  LOP3.LUT R54, R211.reuse, 0x20, RZ, 0xfc, !PT ;  /* 0x00000020d3367812 */ /* 0x040fe400078efcff */
[----:B------:R-:W-:Y:S02]  /*05b0*/  IADD3 R202, PT, PT, R210, R85, RZ ;  /* 0x00000055d2ca7210 */ /* 0x000fe40007ffe0ff */
[----:B------:R-:W-:-:S02]  /*05c0*/  LOP3.LUT R56, R211, 0x40, RZ, 0xfc, !PT ;  /* 0x00000040d3387812 */ /* 0x000fc400078efcff */
[-C--:B------:R-:W-:Y:S02]  /*05d0*/  IADD3 R199, PT, PT, R202, R85.reuse, RZ ;  /* 0x00000055cac77210 */ /* 0x080fe40007ffe0ff */
[----:B------:R-:W-:Y:S02]  /*05e0*/  LOP3.LUT R58, R211, 0x60, RZ, 0xfc, !PT ;  /* 0x00000060d33a7812 */ /* 0x000fe400078efcff */
[-C--:B------:R-:W-:Y:S02]  /*05f0*/  IADD3 R198, PT, PT, R199, R85.reuse, RZ ;  /* 0x00000055c7c67210 */ /* 0x080fe40007ffe0ff */
[C---:B------:R-:W-:Y:S02]  /*0600*/  LOP3.LUT R60, R211.reuse, 0x80, RZ, 0xfc, !PT ;  /* 0x00000080d33c7812 */ /* 0x040fe400078efcff */
[----:B------:R-:W-:Y:S02]  /*0610*/  IADD3 R197, PT, PT, R198, R85, RZ ;  /* 0x00000055c6c57210 */ /* 0x000fe40007ffe0ff */
[----:B------:R-:W-:-:S02]  /*0620*/  LOP3.LUT R62, R211, 0xa0, RZ, 0xfc, !PT ;  /* 0x000000a0d33e7812 */ /* 0x000fc400078efcff */
[-C--:B------:R-:W-:Y:S01]  /*0630*/  IADD3 R196, PT, PT, R197, R85.reuse, RZ ;  /* 0x00000055c5c47210 */ /* 0x080fe20007ffe0ff */
[----:B0-----:R-:W-:Y:S01]  /*0640*/  ULEA UR4, UR5, UR4, 0x18 ;  /* 0x0000000405047291 */ /* 0x001fe2000f8ec0ff */
[C---:B------:R-:W-:Y:S02]  /*0650*/  LOP3.LUT R64, R211.reuse, 0xc0, RZ, 0xfc, !PT ;  /* 0x000000c0d3407812 */ /* 0x040fe400078efcff */
[-C--:B------:R-:W-:Y:S02]  /*0660*/  IADD3 R195, PT, PT, R196, R85.reuse, RZ ;  /* 0x00000055c4c37210 */ /* 0x080fe40007ffe0ff */
[----:B------:R-:W-:Y:S02]  /*0670*/  LOP3.LUT R66, R211, 0xe0, RZ, 0xfc, !PT ;  /* 0x000000e0d3427812 */ /* 0x000fe400078efcff */
[----:B------:R-:W-:Y:S02]  /*0680*/  IADD3 R194, PT, PT, R195, R85, RZ ;  /* 0x00000055c3c27210 */ /* 0x000fe40007ffe0ff */
[----:B------:R-:W-:-:S02]  /*0690*/  LOP3.LUT R68, R211, 0x100, RZ, 0xfc, !PT ;  /* 0x00000100d3447812 */ /* 0x000fc400078efcff */
[-C--:B------:R-:W-:Y:S02]  /*06a0*/  IADD3 R193, PT, PT, R194, R85.reuse, RZ ;  /* 0x00000055c2c17210 */ /* 0x080fe40007ffe0ff */
[----:B------:R-:W-:Y:S02]  /*06b0*/  LOP3.LUT R70, R211, 0x120, RZ, 0xfc, !PT ;  /* 0x00000120d3467812 */ /* 0x000fe400078efcff */
[-C--:B------:R-:W-:Y:S02]  /*06c0*/  IADD3 R191, PT, PT, R193, R85.reuse, RZ ;  /* 0x00000055c1bf7210 */ /* 0x080fe40007ffe0ff */
[----:B------:R-:W-:Y:S02]  /*06d0*/  LOP3.LUT R72, R211, 0x140, RZ, 0xfc, !PT ;  /* 0x00000140d3487812 */ /* 0x000fe400078efcff */
[----:B------:R-:W-:Y:S02]  /*06e0*/  IADD3 R189, PT, PT, R191, R85, RZ ;  /* 0x00000055bfbd7210 */ /* 0x000fe40007ffe0ff */
[----:B------:R-:W-:-:S02]  /*06f0*/  LOP3.LUT R74, R211, 0x160, RZ, 0xfc, !PT ;  /* 0x00000160d34a7812 */ /* 0x000fc400078efcff */
[----:B------:R-:W-:Y:S02]  /*0700*/  IADD3 R212, PT, PT, R189, R85, RZ ;  /* 0x00000055bdd47210 */ /* 0x000fe40007ffe0ff */
[C---:B------:R-:W-:Y:S02]  /*0710*/  LOP3.LUT R76, R211.reuse, 0x180, RZ, 0xfc, !PT ;  /* 0x00000180d34c7812 */ /* 0x040fe400078efcff */
[C---:B------:R-:W-:Y:S02]  /*0720*/  LOP3.LUT R78, R211.reuse, 0x1a0, RZ, 0xfc, !PT ;  /* 0x000001a0d34e7812 */ /* 0x040fe400078efcff */
[C---:B------:R-:W-:Y:S02]  /*0730*/  LOP3.LUT R80, R211.reuse, 0x1c0, RZ, 0xfc, !PT ;  /* 0x000001c0d3507812 */ /* 0x040fe400078efcff */
[C---:B------:R-:W-:Y:S02]  /*0740*/  LOP3.LUT R82, R211.reuse, 0x1e0, RZ, 0xfc, !PT ;  /* 0x000001e0d3527812 */ /* 0x040fe400078efcff */
[----:B------:R-:W-:-:S02]  /*0750*/  SHF.L.U32 R52, R211, 0x5, RZ ;  /* 0x00000005d3347819 */ /* 0x000fc400000006ff */
[----:B------:R-:W-:Y:S02]  /*0760*/  IADD3 R216, PT, PT, R212, R85, RZ ;  /* 0x00000055d4d87210 */ /* 0x000fe40007ffe0ff */
[----:B------:R-:W-:Y:S02]  /*0770*/  MOV R245, R53 ;  /* 0x0000003500f57202 */ /* 0x000fe40000000f00 */
[----:B------:R-:W-:Y:S02]  /*0780*/  LOP3.LUT R200, R211, 0xf, RZ, 0xc0, !PT ;  /* 0x0000000fd3c87812 */ /* 0x000fe400078ec0ff */
[----:B------:R-:W-:Y:S02]  /*0790*/  SHF.R.U32.HI R53, RZ, 0x4, R211 ;  /* 0x00000004ff357819 */ /* 0x000fe400000116d3 */
[----:B------:R-:W-:Y:S02]  /*07a0*/  SHF.R.U32.HI R55, RZ, 0x4, R54 ;  /* 0x00000004ff377819 */ /* 0x000fe40000011636 */
[----:B------:R-:W-:Y:S01]  /*07b0*/  SHF.R.U32.HI R57, RZ, 0x4, R56 ;  /* 0x00000004ff397819 */ /* 0x000fe20000011638 */
[-C--:B------:R-:W-:Y:S01]  /*07c0*/  IMAD R238, R53, R84.reuse, R200 ;  /* 0x0000005435ee7224 */ /* 0x080fe200078e02c8 */
        /* <DEDUP_REMOVED lines=25> */
[-CC-:B------:R-:W-:Y:S01]  /*0960*/  IMAD R203, R79, R84.reuse, R200.reuse ;  /* 0x000000544fcb7224 */ /* 0x180fe200078e02c8 */
[----:B------:R-:W-:Y:S01]  /*0970*/  LOP3.LUT R52, R52, 0x1e0, RZ, 0xc0, !PT ;  /* 0x000001e034347812 */ /* 0x000fe200078ec0ff */
[-CC-:B------:R-:W-:Y:S01]  /*0980*/  IMAD R201, R81, R84.reuse, R200.reuse ;  /* 0x0000005451c97224 */ /* 0x180fe200078e02c8 */
[----:B------:R-:W-:Y:S01]  /*0990*/  IADD3 R220, PT, PT, R216, R85, RZ ;  /* 0x00000055d8dc7210 */ /* 0x000fe20007ffe0ff */
[----:B------:R-:W-:Y:S01]  /*09a0*/  IMAD R200, R83, R84, R200 ;  /* 0x0000005453c87224 */ /* 0x000fe200078e02c8 */
[----:B------:R-:W-:-:S02]  /*09b0*/  LOP3.LUT R237, R52, R53, RZ, 0xfc, !PT ;  /* 0x0000003534ed7212 */ /* 0x000fc400078efcff */
[C---:B------:R-:W-:Y:S02]  /*09c0*/  LOP3.LUT R235, R52.reuse, R55, RZ, 0xfc, !PT ;  /* 0x0000003734eb7212 */ /* 0x040fe400078efcff */
[C---:B------:R-:W-:Y:S02]  /*09d0*/  LOP3.LUT R233, R52.reuse, R57, RZ, 0xfc, !PT ;  /* 0x0000003934e97212 */ /* 0x040fe400078efcff */
[C---:B------:R-:W-:Y:S02]  /*09e0*/  LOP3.LUT R231, R52.reuse, R59, RZ, 0xfc, !PT ;  /* 0x0000003b34e77212 */ /* 0x040fe400078efcff */
[C---:B------:R-:W-:Y:S02]  /*09f0*/  LOP3.LUT R229, R52.reuse, R61, RZ, 0xfc, !PT ;  /* 0x0000003d34e57212 */ /* 0x040fe400078efcff */
[C---:B------:R-:W-:Y:S02]  /*0a00*/  LOP3.LUT R227, R52.reuse, R63, RZ, 0xfc, !PT ;  /* 0x0000003f34e37212 */ /* 0x040fe400078efcff */
        /* <DEDUP_REMOVED lines=9> */
[----:B------:R-:W-:Y:S02]  /*0aa0*/  LOP3.LUT R223, R52, R83, RZ, 0xfc, !PT ;  /* 0x0000005334df7212 */ /* 0x000fe400078efcff */
[----:B------:R-:W-:Y:S02]  /*0ab0*/  SHF.L.U32 R239, R85, 0x4, RZ ;  /* 0x0000000455ef7819 */ /* 0x000fe400000006ff */
[----:B------:R-:W-:Y:S02]  /*0ac0*/  MOV R126, RZ ;  /* 0x000000ff007e7202 */ /* 0x000fe40000000f00 */
[----:B------:R-:W-:-:S02]  /*0ad0*/  IADD3 R224, PT, PT, R220, R85, RZ ;  /* 0x00000055dce07210 */ /* 0x000fc40007ffe0ff */
[----:B------:R-:W-:Y:S02]  /*0ae0*/  LEA R192, R241, UR4, 0x3 ;  /* 0x00000004f1c07c11 */ /* 0x000fe4000f8e18ff */
[----:B------:R-:W-:Y:S02]  /*0af0*/  LEA R237, R237, UR4, 0x2 ;  /* 0x00000004eded7c11 */ /* 0x000fe4000f8e10ff */
[----:B------:R-:W-:Y:S02]  /*0b00*/  LEA R235, R235, UR4, 0x2 ;  /* 0x00000004ebeb7c11 */ /* 0x000fe4000f8e10ff */
[----:B------:R-:W-:Y:S02]  /*0b10*/  LEA R233, R233, UR4, 0x2 ;  /* 0x00000004e9e97c11 */ /* 0x000fe4000f8e10ff */
[----:B------:R-:W-:Y:S02]  /*0b20*/  LEA R231, R231, UR4, 0x2 ;  /* 0x00000004e7e77c11 */ /* 0x000fe4000f8e10ff */
[----:B------:R-:W-:-:S02]  /*0b30*/  LEA R229, R229, UR4, 0x2 ;  /* 0x00000004e5e57c11 */ /* 0x000fc4000f8e10ff */
        /* <DEDUP_REMOVED lines=10> */
[----:B------:R-:W-:Y:S01]  /*0be0*/  LEA R223, R223, UR4, 0x2 ;  /* 0x00000004dfdf7c11 */ /* 0x000fe2000f8e10ff */
[----:B------:R-:W-:-:S06]  /*0bf0*/  UMOV UR4, URZ ;  /* 0x000000ff00047c82 */ /* 0x000fcc0008000000 */
.L_x_2:
[----:B------:R-:W-:-:S04]  /*0c00*/  IMAD.WIDE R54, R238, 0x4, R244 ;  /* 0x00000004ee367825 */ /* 0x000fc800078e02f4 */
[--C-:B------:R-:W-:Y:S01]  /*0c10*/  IMAD.WIDE R52, R236, 0x4, R244.reuse ;  /* 0x00000004ec347825 */ /* 0x100fe200078e02f4 */
[----:B------:R0:W2:Y:S03]  /*0c20*/  LDG.E.CONSTANT R70, desc[UR8][R54.64] ;  /* 0x0000000836467981 */ /* 0x0000a6000c1e9900 */
[--C-:B------:R-:W-:Y:S01]  /*0c30*/  IMAD.WIDE R64, R234, 0x4, R244.reuse ;  /* 0x00000004ea407825 */ /* 0x100fe200078e02f4 */
[----:B------:R1:W3:Y:S03]  /*0c40*/  LDG.E.CONSTANT R72, desc[UR8][R52.64] ;  /* 0x0000000834487981 */ /* 0x0002e6000c1e9900 */
[--C-:B------:R-:W-:Y:S01]  /*0c50*/  IMAD.WIDE R62, R232, 0x4, R244.reuse ;  /* 0x00000004e83e7825 */ /* 0x100fe200078e02f4 */
[----:B------:R4:W5:Y:S03]  /*0c60*/  LDG.E.CONSTANT R74, desc[UR8][R64.64] ;  /* 0x00000008404a7981 */ /* 0x000966000c1e9900 */
        /* <DEDUP_REMOVED lines=8> */
[----:B------:R-:W-:-:S02]  /*0cf0*/  IMAD.WIDE R66, R208, 0x4, R244 ;  /* 0x00000004d0427825 */ /* 0x000fc400078e02f4 */
[----:B------:R-:W5:Y:S02]  /*0d00*/  LDG.E.CONSTANT R68, desc[UR8][R68.64] ;  /* 0x0000000844447981 */ /* 0x000f64000c1e9900 */
[--C-:B0-----:R-:W-:Y:S02]  /*0d10*/  IMAD.WIDE R54, R207, 0x4, R244.reuse ;  /* 0x00000004cf367825 */ /* 0x101fe400078e02f4 */
[----:B------:R0:W5:Y:S02]  /*0d20*/  LDG.E.CONSTANT R71, desc[UR8][R66.64] ;  /* 0x0000000842477981 */ /* 0x000164000c1e9900 */
[--C-:B-1----:R-:W-:Y:S02]  /*0d30*/  IMAD.WIDE R52, R206, 0x4, R244.reuse ;  /* 0x00000004ce347825 */ /* 0x102fe400078e02f4 */
[----:B------:R-:W5:Y:S02]  /*0d40*/  LDG.E.CONSTANT R84, desc[UR8][R54.64] ;  /* 0x0000000836547981 */ /* 0x000f64000c1e9900 */
[----:B----4-:R-:W-:-:S02]  /*0d50*/  IMAD.WIDE R64, R205, 0x4, R244 ;  /* 0x00000004cd407825 */ /* 0x010fc400078e02f4 */
[----:B------:R-:W4:Y:S02]  /*0d60*/  LDG.E.CONSTANT R86, desc[UR8][R52.64] ;  /* 0x0000000834567981 */ /* 0x000f24000c1e9900 */
[--C-:B------:R-:W-:Y:S02]  /*0d70*/  IMAD.WIDE R62, R204, 0x4, R244.reuse ;  /* 0x00000004cc3e7825 */ /* 0x100fe400078e02f4 */
[----:B------:R-:W4:Y:S02]  /*0d80*/  LDG.E.CONSTANT R73, desc[UR8][R64.64] ;  /* 0x0000000840497981 */ /* 0x000f24000c1e9900 */
[--C-:B------:R-:W-:Y:S02]  /*0d90*/  IMAD.WIDE R60, R203, 0x4, R244.reuse ;  /* 0x00000004cb3c7825 */ /* 0x100fe400078e02f4 */
[----:B------:R-:W4:Y:S02]  /*0da0*/  LDG.E.CONSTANT R62, desc[UR8][R62.64] ;  /* 0x000000083e3e7981 */ /* 0x000f24000c1e9900 */
[----:B------:R-:W-:-:S02]  /*0db0*/  IMAD.WIDE R58, R201, 0x4, R244 ;  /* 0x00000004c93a7825 */ /* 0x000fc400078e02f4 */
[----:B------:R-:W4:Y:S02]  /*0dc0*/  LDG.E.CONSTANT R88, desc[UR8][R60.64] ;  /* 0x000000083c587981 */ /* 0x000f24000c1e9900 */
[----:B------:R-:W-:Y:S02]  /*0dd0*/  IMAD.WIDE R56, R200, 0x4, R244 ;  /* 0x00000004c8387825 */ /* 0x000fe400078e02f4 */
[----:B------:R-:W4:Y:S02]  /*0de0*/  LDG.E.CONSTANT R59, desc[UR8][R58.64] ;  /* 0x000000083a3b7981 */ /* 0x000f24000c1e9900 */
[----:B0-----:R-:W-:Y:S02]  /*0df0*/  IMAD.WIDE.U32 R66, R240, 0x4, R246 ;  /* 0x00000004f0427825 */ /* 0x001fe400078e00f6 */
[----:B------:R0:W4:Y:S04]  /*0e00*/  LDG.E.CONSTANT R90, desc[UR8][R56.64] ;  /* 0x00000008385a7981 */ /* 0x000128000c1e9900 */
[----:B------:R-:W4:Y:S01]  /*0e10*/  LDG.E.128.CONSTANT R52, desc[UR8][R66.64] ;  /* 0x0000000842347981 */ /* 0x000f22000c1e9d00 */
[----:B------:R-:W1:Y:S01]  /*0e20*/  S2UR UR6, SR_CgaCtaId ;  /* 0x00000000000679c3 */ /* 0x000e620000008800 */
[----:B------:R-:W-:-:S02]  /*0e30*/  UMOV UR5, 0x400 ;  /* 0x0000040000057882 */ /* 0x000fc40000000000 */
[----:B------:R-:W-:Y:S01]  /*0e40*/  UIADD3 UR5, UPT, UPT, UR5, 0x800, URZ ;  /* 0x0000080005057890 */ /* 0x000fe2000fffe0ff */
[----:B------:R-:W-:-:S04]  /*0e50*/  IMAD.WIDE.U32 R94, R210, 0x4, R246 ;  /* 0x00000004d25e7825 */ /* 0x000fc800078e00f6 */
[----:B0-----:R-:W-:-:S04]  /*0e60*/  IMAD.WIDE.U32 R56, R202, 0x4, R246 ;  /* 0x00000004ca387825 */ /* 0x001fc800078e00f6 */
[----:B------:R-:W-:-:S04]  /*0e70*/  IMAD.WIDE.U32 R60, R199, 0x4, R246 ;  /* 0x00000004c73c7825 */ /* 0x000fc800078e00f6 */
[----:B------:R-:W-:-:S04]  /*0e80*/  IMAD.WIDE.U32 R64, R198, 0x4, R246 ;  /* 0x00000004c6407825 */ /* 0x000fc800078e00f6 */
[--C-:B------:R-:W-:Y:S02]  /*0e90*/  IMAD.WIDE.U32 R92, R189, 0x4, R246.reuse ;  /* 0x00000004bd5c7825 */ /* 0x100fe400078e00f6 */
[----:B------:R-:W4:Y:S01]  /*0ea0*/  LDG.E.128.CONSTANT R64, desc[UR8][R64.64] ;  /* 0x0000000840407981 */ /* 0x000f22000c1e9d00 */
[----:B-1----:R-:W-:Y:S01]  /*0eb0*/  ULEA UR5, UR6, UR5, 0x18 ;  /* 0x0000000506057291 */ /* 0x002fe2000f8ec0ff */
[--C-:B------:R-:W-:Y:S01]  /*0ec0*/  IMAD.WIDE.U32 R96, R212, 0x4, R246.reuse ;  /* 0x00000004d4607825 */ /* 0x100fe200078e00f6 */
[----:B------:R-:W0:Y:S03]  /*0ed0*/  LDCU UR6, c[0x0][0x388] ;  /* 0x00007100ff0677ac */ /* 0x000e260008000800 */
[--C-:B------:R-:W-:Y:S01]  /*0ee0*/  IMAD.WIDE.U32 R100, R216, 0x4, R246.reuse ;  /* 0x00000004d8647825 */ /* 0x100fe200078e00f6 */
[----:B------:R-:W-:Y:S01]  /*0ef0*/  LEA R243, R211, UR5, 0x4 ;  /* 0x00000005d3f37c11 */ /* 0x000fe2000f8e20ff */
[----:B------:R-:W4:Y:S02]  /*0f00*/  LDG.E.128.CONSTANT R96, desc[UR8][R96.64] ;  /* 0x0000000860607981 */ /* 0x000f24000c1e9d00 */
[----:B------:R-:W-:-:S02]  /*0f10*/  IMAD.WIDE.U32 R104, R220, 0x4, R246 ;  /* 0x00000004dc687825 */ /* 0x000fc400078e00f6 */
[----:B------:R-:W4:Y:S02]  /*0f20*/  LDG.E.128.CONSTANT R100, desc[UR8][R100.64] ;  /* 0x0000000864647981 */ /* 0x000f24000c1e9d00 */
[--C-:B------:R-:W-:Y:S02]  /*0f30*/  IMAD.WIDE.U32 R108, R224, 0x4, R246.reuse ;  /* 0x00000004e06c7825 */ /* 0x100fe400078e00f6 */
[----:B------:R-:W4:Y:S04]  /*0f40*/  LDG.E.128.CONSTANT R104, desc[UR8][R104.64] ;  /* 0x0000000868687981 */ /* 0x000f28000c1e9d00 */
[----:B------:R-:W4:Y:S04]  /*0f50*/  LDG.E.128.CONSTANT R108, desc[UR8][R108.64] ;  /* 0x000000086c6c7981 */ /* 0x000f28000c1e9d00 */
[----:B--2---:R-:W-:Y:S04]  /*0f60*/  STS [R237], R70 ;  /* 0x00000046ed007388 */ /* 0x004fe80000000800 */
[----:B---3--:R-:W-:Y:S04]  /*0f70*/  STS [R235], R72 ;  /* 0x00000048eb007388 */ /* 0x008fe80000000800 */
[----:B-----5:R-:W-:Y:S04]  /*0f80*/  STS [R233], R74 ;  /* 0x0000004ae9007388 */ /* 0x020fe80000000800 */
[----:B------:R-:W-:Y:S04]  /*0f90*/  STS [R231], R76 ;  /* 0x0000004ce7007388 */ /* 0x000fe80000000800 */
[----:B------:R-:W-:Y:S04]  /*0fa0*/  STS [R229], R78 ;  /* 0x0000004ee5007388 */ /* 0x000fe80000000800 */
[----:B------:R-:W-:Y:S04]  /*0fb0*/  STS [R227], R80 ;  /* 0x00000050e3007388 */ /* 0x000fe80000000800 */
[----:B------:R-:W-:Y:S04]  /*0fc0*/  STS [R225], R82 ;  /* 0x00000052e1007388 */ /* 0x000fe80000000800 */
[----:B------:R1:W-:Y:S04]  /*0fd0*/  STS [R213], R68 ;  /* 0x00000044d5007388 */ /* 0x0003e80000000800 */
[----:B------:R-:W-:Y:S04]  /*0fe0*/  STS [R214], R71 ;  /* 0x00000047d6007388 */ /* 0x000fe80000000800 */
[----:B------:R2:W-:Y:S04]  /*0ff0*/  STS [R215], R84 ;  /* 0x00000054d7007388 */ /* 0x0005e80000000800 */
[----:B----4-:R-:W-:Y:S01]  /*1000*/  STS [R217], R86 ;  /* 0x00000056d9007388 */ /* 0x010fe20000000800 */
[----:B-1----:R-:W-:-:S03]  /*1010*/  IMAD.WIDE.U32 R68, R197, 0x4, R246 ;  /* 0x00000004c5447825 */ /* 0x002fc600078e00f6 */
[----:B------:R1:W-:Y:S01]  /*1020*/  STS [R218], R73 ;  /* 0x00000049da007388 */ /* 0x0003e20000000800 */
[----:B------:R-:W-:-:S03]  /*1030*/  IMAD.WIDE.U32 R76, R195, 0x4, R246 ;  /* 0x00000004c34c7825 */ /* 0x000fc600078e00f6 */
[----:B------:R-:W-:Y:S01]  /*1040*/  STS [R219], R62 ;  /* 0x0000003edb007388 */ /* 0x000fe20000000800 */
[----:B------:R-:W-:-:S03]  /*1050*/  IMAD.WIDE.U32 R80, R194, 0x4, R246 ;  /* 0x00000004c2507825 */ /* 0x000fc600078e00f6 */
[----:B------:R3:W-:Y:S01]  /*1060*/  STS [R221], R88 ;  /* 0x00000058dd007388 */ /* 0x0007e20000000800 */
[----:B--2---:R-:W-:-:S03]  /*1070*/  IMAD.WIDE.U32 R84, R193, 0x4, R246 ;  /* 0x00000004c1547825 */ /* 0x004fc600078e00f6 */
[----:B------:R-:W2:Y:S01]  /*1080*/  LDG.E.128.CONSTANT R68, desc[UR8][R68.64] ;  /* 0x0000000844447981 */ /* 0x000ea2000c1e9d00 */
[----:B-1----:R-:W-:-:S03]  /*1090*/  IMAD.WIDE.U32 R72, R196, 0x4, R246 ;  /* 0x00000004c4487825 */ /* 0x002fc600078e00f6 */
[----:B------:R1:W-:Y:S01]  /*10a0*/  STS [R222], R59 ;  /* 0x0000003bde007388 */ /* 0x0003e20000000800 */
[----:B---3--:R-:W-:-:S03]  /*10b0*/  IMAD.WIDE.U32 R88, R191, 0x4, R246 ;  /* 0x00000004bf587825 */ /* 0x008fc600078e00f6 */
[----:B------:R-:W-:Y:S04]  /*10c0*/  STS [R223], R90 ;  /* 0x0000005adf007388 */ /* 0x000fe80000000800 */
[----:B------:R3:W-:Y:S04]  /*10d0*/  STS.128 [R243], R52 ;  /* 0x00000034f3007388 */ /* 0x0007e80000000c00 */
[----:B-1----:R-:W4:Y:S04]  /*10e0*/  LDG.E.128.CONSTANT R56, desc[UR8][R56.64] ;  /* 0x0000000838387981 */ /* 0x002f28000c1e9d00 */
[----:B------:R-:W5:Y:S04]  /*10f0*/  LDG.E.128.CONSTANT R60, desc[UR8][R60.64] ;  /* 0x000000083c3c7981 */ /* 0x000f68000c1e9d00 */
[----:B------:R-:W5:Y:S04]  /*1100*/  LDG.E.128.CONSTANT R72, desc[UR8][R72.64] ;  /* 0x0000000848487981 */ /* 0x000f68000c1e9d00 */
[----:B---3--:R-:W3:Y:S04]  /*1110*/  LDG.E.128.CONSTANT R52, desc[UR8][R94.64] ;  /* 0x000000085e347981 */ /* 0x008ee8000c1e9d00 */
[----:B------:R-:W3:Y:S04]  /*1120*/  LDG.E.128.CONSTANT R76, desc[UR8][R76.64] ;  /* 0x000000084c4c7981 */ /* 0x000ee8000c1e9d00 */
[----:B------:R-:W3:Y:S04]  /*1130*/  LDG.E.128.CONSTANT R80, desc[UR8][R80.64] ;  /* 0x0000000850507981 */ /* 0x000ee8000c1e9d00 */
[----:B------:R-:W3:Y:S04]  /*1140*/  LDG.E.128.CONSTANT R84, desc[UR8][R84.64] ;  /* 0x0000000854547981 */ /* 0x000ee8000c1e9d00 */
[----:B------:R-:W3:Y:S04]  /*1150*/  LDG.E.128.CONSTANT R88, desc[UR8][R88.64] ;  /* 0x0000000858587981 */ /* 0x000ee8000c1e9d00 */
[----:B------:R-:W3:Y:S04]  /*1160*/  LDG.E.128.CONSTANT R92, desc[UR8][R92.64] ;  /* 0x000000085c5c7981 */ /* 0x000ee8000c1e9d00 */
[----:B------:R-:W-:Y:S04]  /*1170*/  STS.128 [R243+0x800], R64 ;  /* 0x00080040f3007388 */ /* 0x000fe80000000c00 */
[----:B------:R-:W-:Y:S04]  /*1180*/  STS.128 [R243+0x1800], R96 ;  /* 0x00180060f3007388 */ /* 0x000fe80000000c00 */
[----:B------:R-:W-:Y:S04]  /*1190*/  STS.128 [R243+0x1a00], R100 ;  /* 0x001a0064f3007388 */ /* 0x000fe80000000c00 */
[----:B------:R-:W-:Y:S04]  /*11a0*/  STS.128 [R243+0x1c00], R104 ;  /* 0x001c0068f3007388 */ /* 0x000fe80000000c00 */
[----:B------:R-:W-:Y:S01]  /*11b0*/  STS.128 [R243+0x1e00], R108 ;  /* 0x001e006cf3007388 */ /* 0x000fe20000000c00 */
[----:B------:R-:W-:-:S04]  /*11c0*/  UIADD3 UR4, UPT, UPT, UR4, 0x10, URZ ;  /* 0x0000001004047890 */ /* 0x000fc8000fffe0ff */
[----:B0-----:R-:W-:Y:S01]  /*11d0*/  UISETP.GE.U32.AND UP1, UPT, UR4, UR6, UPT ;  /* 0x000000060400728c */ /* 0x001fe2000bf26070 */
[----:B--2---:R-:W-:Y:S04]  /*11e0*/  STS.128 [R243+0xa00], R68 ;  /* 0x000a0044f3007388 */ /* 0x004fe80000000c00 */
[----:B----4-:R-:W-:Y:S04]  /*11f0*/  STS.128 [R243+0x400], R56 ;  /* 0x00040038f3007388 */ /* 0x010fe80000000c00 */
[----:B-----5:R-:W-:Y:S04]  /*1200*/  STS.128 [R243+0x600], R60 ;  /* 0x0006003cf3007388 */ /* 0x020fe80000000c00 */
[----:B------:R-:W-:Y:S04]  /*1210*/  STS.128 [R243+0xc00], R72 ;  /* 0x000c0048f3007388 */ /* 0x000fe80000000c00 */
[----:B---3--:R0:W-:Y:S04]  /*1220*/  STS.128 [R243+0x200], R52 ;  /* 0x00020034f3007388 */ /* 0x0081e80000000c00 */
[----:B------:R1:W-:Y:S04]  /*1230*/  STS.128 [R243+0xe00], R76 ;  /* 0x000e004cf3007388 */ /* 0x0003e80000000c00 */
[----:B------:R1:W-:Y:S04]  /*1240*/  STS.128 [R243+0x1000], R80 ;  /* 0x00100050f3007388 */ /* 0x0003e80000000c00 */
[----:B------:R1:W-:Y:S04]  /*1250*/  STS.128 [R243+0x1200], R84 ;  /* 0x00120054f3007388 */ /* 0x0003e80000000c00 */
[----:B------:R1:W-:Y:S04]  /*1260*/  STS.128 [R243+0x1400], R88 ;  /* 0x00140058f3007388 */ /* 0x0003e80000000c00 */
[----:B------:R1:W-:Y:S01]  /*1270*/  STS.128 [R243+0x1600], R92 ;  /* 0x0016005cf3007388 */ /* 0x0003e20000000c00 */
[----:B0-----:R-:W-:Y:S01]  /*1280*/  LEA R52, R242, UR5, 0x4 ;  /* 0x00000005f2347c11 */ /* 0x001fe2000f8e20ff */
[----:B------:R-:W-:-:S03]  /*1290*/  UMOV UR5, 0x40 ;  /* 0x0000004000057882 */ /* 0x000fc60000000000 */
[----:B------:R-:W-:Y:S01]  /*12a0*/  IADD3 R74, PT, PT, R52, 0x100, RZ ;  /* 0x00000100344a7810 */ /* 0x000fe20007ffe0ff */
[----:B------:R-:W-:Y:S06]  /*12b0*/  BAR.SYNC.DEFER_BLOCKING 0x0 ;  /* 0x0000000000007b1d */ /* 0x000fec0000010000 */
.L_x_1:
[----:B------:R-:W-:Y:S04]  /*12c0*/  LDS.64 R72, [R192+UR5+-0x40] ;  /* 0xffffc005c0487984 */ /* 0x000fe80008000a00 */
[----:B------:R-:W0:Y:S04]  /*12d0*/  LDS.128 R52, [R74+-0x100] ;  /* 0xffff00004a347984 */ /* 0x000e280000000c00 */
[----:B------:R-:W2:Y:S04]  /*12e0*/  LDS.128 R56, [R74+-0x80] ;  /* 0xffff80004a387984 */ /* 0x000ea80000000c00 */
[----:B------:R-:W3:Y:S04]  /*12f0*/  LDS.128 R60, [R74] ;  /* 0x000000004a3c7984 */ /* 0x000ee80000000c00 */
[----:B------:R4:W5:Y:S04]  /*1300*/  LDS.128 R64, [R74+0x80] ;  /* 0x000080004a407984 */ /* 0x0009680000000c00 */
[----:B------:R-:W1:Y:S04]  /*1310*/  LDS.64 R68, [R192+UR5+-0x20] ;  /* 0xffffe005c0447984 */ /* 0x000e680008000a00 */
[----:B------:R-:W1:Y:S01]  /*1320*/  LDS.64 R70, [R192+UR5] ;  /* 0x00000005c0467984 */ /* 0x000e620008000a00 */
[----:B----4-:R-:W-:Y:S01]  /*1330*/  IADD3 R74, PT, PT, R74, 0x200, RZ ;  /* 0x000002004a4a7810 */ /* 0x010fe20007ffe0ff */
[C---:B0-----:R-:W-:Y:S01]  /*1340*/  FFMA R185, R72.reuse, R52, R185 ;  /* 0x0000003448b97223 */ /* 0x041fe200000000b9 */
[C---:B------:R-:W-:Y:S01]  /*1350*/  FFMA R188, R72.reuse, R53, R188 ;  /* 0x0000003548bc7223 */ /* 0x040fe200000000bc */
[C---:B------:R-:W-:Y:S01]  /*1360*/  FFMA R187, R72.reuse, R54, R187 ;  /* 0x0000003648bb7223 */ /* 0x040fe200000000bb */
[C---:B------:R-:W-:Y:S01]  /*1370*/  FFMA R190, R72.reuse, R55, R190 ;  /* 0x0000003748be7223 */ /* 0x040fe200000000be */
[C---:B--2---:R-:W-:Y:S01]  /*1380*/  FFMA R175, R72.reuse, R56, R175 ;  /* 0x0000003848af7223 */ /* 0x044fe200000000af */
[C---:B------:R-:W-:Y:S01]  /*1390*/  FFMA R180, R72.reuse, R57, R180 ;  /* 0x0000003948b47223 */ /* 0x040fe200000000b4 */
[C---:B------:R-:W-:Y:S01]  /*13a0*/  FFMA R177, R72.reuse, R58, R177 ;  /* 0x0000003a48b17223 */ /* 0x040fe200000000b1 */
[C---:B------:R-:W-:Y:S01]  /*13b0*/  FFMA R182, R72.reuse, R59, R182 ;  /* 0x0000003b48b67223 */ /* 0x040fe200000000b6 */
[C---:B---3--:R-:W-:Y:S01]  /*13c0*/  FFMA R167, R72.reuse, R60, R167 ;  /* 0x0000003c48a77223 */ /* 0x048fe200000000a7 */
[C---:B------:R-:W-:Y:S01]  /*13d0*/  FFMA R172, R72.reuse, R61, R172 ;  /* 0x0000003d48ac7223 */ /* 0x040fe200000000ac */
[C---:B------:R-:W-:Y:S01]  /*13e0*/  FFMA R169, R72.reuse, R62, R169 ;  /* 0x0000003e48a97223 */ /* 0x040fe200000000a9 */
[C---:B------:R-:W-:Y:S01]  /*13f0*/  FFMA R174, R72.reuse, R63, R174 ;  /* 0x0000003f48ae7223 */ /* 0x040fe200000000ae */
[C---:B-----5:R-:W-:Y:S01]  /*1400*/  FFMA R161, R72.reuse, R64, R161 ;  /* 0x0000004048a17223 */ /* 0x060fe200000000a1 */
[C---:B------:R-:W-:Y:S01]  /*1410*/  FFMA R166, R72.reuse, R65, R166 ;  /* 0x0000004148a67223 */ /* 0x040fe200000000a6 */
[C---:B------:R-:W-:Y:S01]  /*1420*/  FFMA R159, R72.reuse, R66, R159 ;  /* 0x00000042489f7223 */ /* 0x040fe2000000009f */
[----:B------:R-:W-:Y:S01]  /*1430*/  FFMA R164, R72, R67, R164 ;  /* 0x0000004348a47223 */ /* 0x000fe200000000a4 */
[----:B------:R-:W-:Y:S01]  /*1440*/  FFMA R179, R52, R73, R179 ;  /* 0x0000004934b37223 */ /* 0x000fe200000000b3 */
[C---:B------:R-:W-:Y:S01]  /*1450*/  FFMA R184, R73.reuse, R53, R184 ;  /* 0x0000003549b87223 */ /* 0x040fe200000000b8 */
[C---:B------:R-:W-:Y:S01]  /*1460*/  FFMA R181, R73.reuse, R54, R181 ;  /* 0x0000003649b57223 */ /* 0x040fe200000000b5 */
[C---:B------:R-:W-:Y:S01]  /*1470*/  FFMA R186, R73.reuse, R55, R186 ;  /* 0x0000003749ba7223 */ /* 0x040fe200000000ba */
        /* <DEDUP_REMOVED lines=11> */
[----:B------:R-:W-:Y:S01]  /*1530*/  FFMA R162, R73, R67, R162 ;  /* 0x0000004349a27223 */ /* 0x000fe200000000a2 */
[C---:B-1----:R-:W-:Y:S01]  /*1540*/  FFMA R151, R68.reuse, R52, R151 ;  /* 0x0000003444977223 */ /* 0x042fe20000000097 */
[----:B------:R-:W0:Y:S01]  /*1550*/  LDS.64 R72, [R192+UR5+0x20] ;  /* 0x00002005c0487984 */ /* 0x000e220008000a00 */
[----:B------:R-:W-:Y:S01]  /*1560*/  UIADD3 UR5, UPT, UPT, UR5, 0x80, URZ ;  /* 0x0000008005057890 */ /* 0x000fe2000fffe0ff */
[C---:B------:R-:W-:Y:S01]  /*1570*/  FFMA R156, R68.reuse, R53, R156 ;  /* 0x00000035449c7223 */ /* 0x040fe2000000009c */
[C---:B------:R-:W-:Y:S01]  /*1580*/  FFMA R153, R68.reuse, R54, R153 ;  /* 0x0000003644997223 */ /* 0x040fe20000000099 */
[C---:B------:R-:W-:Y:S01]  /*1590*/  FFMA R158, R68.reuse, R55, R158 ;  /* 0x00000037449e7223 */ /* 0x040fe2000000009e */
[----:B------:R-:W-:Y:S01]  /*15a0*/  UISETP.NE.AND UP0, UPT, UR5, 0x840, UPT ;  /* 0x000008400500788c */ /* 0x000fe2000bf05270 */
[C---:B------:R-:W-:Y:S01]  /*15b0*/  FFMA R145, R68.reuse, R56, R145 ;  /* 0x0000003844917223 */ /* 0x040fe20000000091 */
        /* <DEDUP_REMOVED lines=59> */
[----:B0-----:R-:W-:Y:S01]  /*1970*/  FFMA R29, R72, R52, R29 ;  /* 0x00000034481d7223 */ /* 0x001fe2000000001d */
[----:B------:R-:W-:Y:S01]  /*1980*/  FFMA R23, R52, R73, R23 ;  /* 0x0000004934177223 */ /* 0x000fe20000000017 */
[CC--:B------:R-:W-:Y:S01]  /*1990*/  FFMA R30, R72.reuse, R53.reuse, R30 ;  /* 0x00000035481e7223 */ /* 0x0c0fe2000000001e */
[C---:B------:R-:W-:Y:S01]  /*19a0*/  FFMA R26, R73.reuse, R53, R26 ;  /* 0x00000035491a7223 */ /* 0x040fe2000000001a */
[CC--:B------:R-:W-:Y:S01]  /*19b0*/  FFMA R25, R72.reuse, R54.reuse, R25 ;  /* 0x0000003648197223 */ /* 0x0c0fe20000000019 */
[C---:B------:R-:W-:Y:S01]  /*19c0*/  FFMA R21, R73.reuse, R54, R21 ;  /* 0x0000003649157223 */ /* 0x040fe20000000015 */
[CC--:B------:R-:W-:Y:S01]  /*19d0*/  FFMA R28, R72.reuse, R55.reuse, R28 ;  /* 0x00000037481c7223 */ /* 0x0c0fe2000000001c */
[C---:B------:R-:W-:Y:S01]  /*19e0*/  FFMA R24, R73.reuse, R55, R24 ;  /* 0x0000003749187223 */ /* 0x040fe20000000018 */
[----:B------:R-:W-:Y:S01]  /*19f0*/  FFMA R19, R72, R56, R19 ;  /* 0x0000003848137223 */ /* 0x000fe20000000013 */
        /* <DEDUP_REMOVED lines=15> */
[C---:B------:R-:W-:Y:S01]  /*1af0*/  FFMA R7, R72.reuse, R64, R7 ;  /* 0x0000004048077223 */ /* 0x040fe20000000007 */
[C---:B------:R-:W-:Y:S01]  /*1b00*/  FFMA R2, R72.reuse, R65, R2 ;  /* 0x0000004148027223 */ /* 0x040fe20000000002 */
[CC--:B------:R-:W-:Y:S01]  /*1b10*/  FFMA R5, R72.reuse, R66.reuse, R5 ;  /* 0x0000004248057223 */ /* 0x0c0fe20000000005 */
[----:B------:R-:W-:Y:S01]  /*1b20*/  FFMA R0, R72, R67, R0 ;  /* 0x0000004348007223 */ /* 0x000fe20000000000 */
[----:B------:R-:W-:Y:S01]  /*1b30*/  FFMA R3, R64, R73, R3 ;  /* 0x0000004940037223 */ /* 0x000fe20000000003 */
[C---:B------:R-:W-:Y:S01]  /*1b40*/  FFMA R124, R73.reuse, R65, R124 ;  /* 0x00000041497c7223 */ /* 0x040fe2000000007c */
[C---:B------:R-:W-:Y:S01]  /*1b50*/  FFMA R121, R73.reuse, R66, R121 ;  /* 0x0000004249797223 */ /* 0x040fe20000000079 */
[----:B------:R-:W-:Y:S01]  /*1b60*/  FFMA R126, R73, R67, R126 ;  /* 0x00000043497e7223 */ /* 0x000fe2000000007e */
[----:B------:R-:W-:Y:S06]  /*1b70*/  BRA.U UP0, `(.L_x_1) ;  /* 0xfffffff500d07547 */ /* 0x000fec000b83ffff */
[----:B------:R-:W-:Y:S01]  /*1b80*/  BAR.SYNC.DEFER_BLOCKING 0x0 ;  /* 0x0000000000007b1d */ /* 0x000fe20000010000 */
[----:B------:R-:W-:Y:S01]  /*1b90*/  IADD3 R244, P0, PT, R244, 0x40, RZ ;  /* 0x00000040f4f47810 */ /* 0x000fe20007f1e0ff */
[----:B------:R-:W-:-:S03]  /*1ba0*/  IMAD.WIDE R246, R239, 0x4, R246 ;  /* 0x00000004eff67825 */ /* 0x000fc600078e02f6 */
[----:B------:R-:W-:Y:S01]  /*1bb0*/  IADD3.X R245, PT, PT, RZ, R245, RZ, P0, !PT ;  /* 0x000000f5fff57210 */ /* 0x000fe200007fe4ff */
[----:B------:R-:W-:Y:S08]  /*1bc0*/  BRA.U !UP1, `(.L_x_2) ;  /* 0xfffffff1090c7547 */ /* 0x000ff0000b83ffff */
.L_x_0:
[----:B------:R-:W0:Y:S01]  /*1bd0*/  LDC R60, c[0x0][0x384] ;  /* 0x0000e100ff3c7b82 */ /* 0x000e220000000800 */
[----:B------:R-:W1:Y:S01]  /*1be0*/  LDCU.64 UR4, c[0x0][0x3a8] ;  /* 0x00007500ff0477ac */ /* 0x000e620008000a00 */
[----:B------:R-:W2:Y:S01]  /*1bf0*/  LDCU UR6, c[0x0][0x38c] ;  /* 0x00007180ff0677ac */ /* 0x000ea20008000800 */
[----:B------:R-:W3:Y:S01]  /*1c00*/  LDCU UR7, c[0x0][0x3a0] ;  /* 0x00007400ff0777ac */ /* 0x000ee20008000800 */
[----:B0-----:R-:W-:-:S05]  /*1c10*/  IMAD R241, R241, R60, RZ ;  /* 0x0000003cf1f17224 */ /* 0x001fca00078e02ff */
[----:B------:R-:W-:-:S04]  /*1c20*/  LEA R56, R242, R241, 0x1 ;  /* 0x000000f1f2387211 */ /* 0x000fc800078e08ff */
[----:B------:R-:W-:-:S04]  /*1c30*/  SHF.L.U32 R56, R56, 0x1, RZ ;  /* 0x0000000138387819 */ /* 0x000fc800000006ff */
[----:B------:R-:W-:-:S04]  /*1c40*/  IADD3 R52, P0, PT, R183, R56, RZ ;  /* 0x00000038b7347210 */ /* 0x000fc80007f1e0ff */
[----:B------:R-:W-:Y:S02]  /*1c50*/  IADD3.X R53, PT, PT, RZ, RZ, RZ, P0, !PT ;  /* 0x000000ffff357210 */ /* 0x000fe400007fe4ff */
[----:B-1----:R-:W-:-:S04]  /*1c60*/  LEA R62, P0, R52, UR4, 0x2 ;  /* 0x00000004343e7c11 */ /* 0x002fc8000f8010ff */
[----:B------:R-:W-:-:S05]  /*1c70*/  LEA.HI.X R63, R52, UR5, R53, 0x2, P0 ;  /* 0x00000005343f7c11 */ /* 0x000fca00080f1435 */
[----:B------:R-:W3:Y:S01]  /*1c80*/  LDG.E.128 R52, desc[UR8][R62.64] ;  /* 0x000000083e347981 */ /* 0x000ee2000c1e1d00 */
[----:B------:R-:W-:Y:S01]  /*1c90*/  IADD3 R56, PT, PT, R56, R60, RZ ;  /* 0x0000003c38387210 */ /* 0x000fe20007ffe0ff */
[----:B--2---:R-:W-:Y:S01]  /*1ca0*/  FMUL R185, R185, UR6 ;  /* 0x00000006b9b97c20 */ /* 0x004fe20008400000 */
[----:B------:R-:W-:Y:S01]  /*1cb0*/  FMUL R188, R188, UR6 ;  /* 0x00000006bcbc7c20 */ /* 0x000fe20008400000 */
[----:B------:R-:W-:Y:S01]  /*1cc0*/  FMUL R187, R187, UR6 ;  /* 0x00000006bbbb7c20 */ /* 0x000fe20008400000 */
[----:B------:R-:W-:Y:S01]  /*1cd0*/  IADD3 R56, P0, PT, R183, R56, RZ ;  /* 0x00000038b7387210 */ /* 0x000fe20007f1e0ff */
[----:B------:R-:W-:-:S03]  /*1ce0*/  FMUL R190, R190, UR6 ;  /* 0x00000006bebe7c20 */ /* 0x000fc60008400000 */
[----:B------:R-:W-:Y:S02]  /*1cf0*/  IADD3.X R57, PT, PT, RZ, RZ, RZ, P0, !PT ;  /* 0x000000ffff397210 */ /* 0x000fe400007fe4ff */
[----:B------:R-:W-:-:S04]  /*1d00*/  LEA R64, P0, R56, UR4, 0x2 ;  /* 0x0000000438407c11 */ /* 0x000fc8000f8010ff */
[----:B------:R-:W-:Y:S01]  /*1d10*/  LEA.HI.X R65, R56, UR5, R57, 0x2, P0 ;  /* 0x0000000538417c11 */ /* 0x000fe200080f1439 */
[----:B---3--:R-:W-:Y:S01]  /*1d20*/  FFMA R52, R52, UR7, R185 ;  /* 0x0000000734347c23 */ /* 0x008fe200080000b9 */
[----:B------:R-:W-:Y:S01]  /*1d30*/  FFMA R53, R53, UR7, R188 ;  /* 0x0000000735357c23 */ /* 0x000fe200080000bc */
[----:B------:R-:W-:Y:S01]  /*1d40*/  FFMA R54, R54, UR7, R187 ;  /* 0x0000000736367c23 */ /* 0x000fe200080000bb */
[----:B------:R-:W-:-:S05]  /*1d50*/  FFMA R55, R55, UR7, R190 ;  /* 0x0000000737377c23 */ /* 0x000fca00080000be */
[----:B------:R0:W-:Y:S04]  /*1d60*/  STG.E.128 desc[UR8][R62.64], R52 ;  /* 0x000000343e007986 */ /* 0x0001e8000c101d08 */
[----:B------:R-:W2:Y:S01]  /*1d70*/  LDG.E.128 R56, desc[UR8][R64.64] ;  /* 0x0000000840387981 */ /* 0x000ea2000c1e1d00 */
[----:B------:R-:W-:Y:S01]  /*1d80*/  FMUL R179, R179, UR6 ;  /* 0x00000006b3b37c20 */ /* 0x000fe20008400000 */
[----:B------:R-:W-:Y:S01]  /*1d90*/  FMUL R184, R184, UR6 ;  /* 0x00000006b8b87c20 */ /* 0x000fe20008400000 */
[----:B------:R-:W-:Y:S01]  /*1da0*/  FMUL R181, R181, UR6 ;  /* 0x00000006b5b57c20 */ /* 0x000fe20008400000 */
[----:B------:R-:W-:Y:S01]  /*1db0*/  FMUL R186, R186, UR6 ;  /* 0x00000006baba7c20 */ /* 0x000fe20008400000 */
[----:B--2---:R-:W-:Y:S01]  /*1dc0*/  FFMA R56, R56, UR7, R179 ;  /* 0x0000000738387c23 */ /* 0x004fe200080000b3 */
[----:B------:R-:W-:Y:S01]  /*1dd0*/  FFMA R57, R57, UR7, R184 ;  /* 0x0000000739397c23 */ /* 0x000fe200080000b8 */
[----:B------:R-:W-:Y:S01]  /*1de0*/  FFMA R58, R58, UR7, R181 ;  /* 0x000000073a3a7c23 */ /* 0x000fe200080000b5 */
[----:B------:R-:W-:-:S05]  /*1df0*/  FFMA R59, R59, UR7, R186 ;  /* 0x000000073b3b7c23 */ /* 0x000fca00080000ba */
[----:B------:R1:W-:Y:S04]  /*1e00*/  STG.E.128 desc[UR8][R64.64], R56 ;  /* 0x0000003840007986 */ /* 0x0003e8000c101d08 */
[----:B0-----:R-:W2:Y:S01]  /*1e10*/  LDG.E.128 R52, desc[UR8][R62.64+0x80] ;  /* 0x000080083e347981 */ /* 0x001ea2000c1e1d00 */
        /* <DEDUP_REMOVED lines=9> */
[----:B-1----:R-:W2:Y:S01]  /*1eb0*/  LDG.E.128 R56, desc[UR8][R64.64+0x80] ;  /* 0x0000800840387981 */ /* 0x002ea2000c1e1d00 */
        /* <DEDUP_REMOVED lines=44> */
[----:B------:R-:W-:-:S05]  /*2180*/  SHF.L.U32 R69, R60, 0x3, RZ ;  /* 0x000000033c457819 */ /* 0x000fca00000006ff */
[----:B------:R-:W-:-:S04]  /*2190*/  IMAD.WIDE.U32 R66, R69, 0x4, R62 ;  /* 0x0000000445427825 */ /* 0x000fc800078e003e */
        /* <DEDUP_REMOVED lines=10> */
[----:B------:R-:W-:-:S04]  /*2240*/  IMAD.WIDE.U32 R68, R69, 0x4, R64 ;  /* 0x0000000445447825 */ /* 0x000fc800078e0040 */
        /* <DEDUP_REMOVED lines=71> */
[----:B0-----:R-:W-:-:S04]  /*26c0*/  IMAD.WIDE.U32 R66, R71, 0x4, R62 ;  /* 0x0000000447427825 */ /* 0x001fc800078e003e */
[----:B--2---:R-:W-:Y:S01]  /*26d0*/  FFMA R56, R56, UR7, R123 ;  /* 0x0000000738387c23 */ /* 0x004fe2000800007b */
        /* <DEDUP_REMOVED lines=34> */
[----:B------:R-:W-:Y:S04]  /*2900*/  STG.E.128 desc[UR8][R66.64+0x80], R52 ;  /* 0x0000803442007986 */ /* 0x000fe8000c101d08 */
        /* <DEDUP_REMOVED lines=46> */
[----:B------:R-:W-:-:S02]  /*2bf0*/  IMAD R31, R60, 0x18, RZ ;  /* 0x000000183c1f7824 */ /* 0x000fc400078e02ff */
[----:B------:R-:W-:Y:S01]  /*2c00*/  FFMA R37, R37, UR7, R34 ;  /* 0x0000000725257c23 */ /* 0x000fe20008000022 */
[----:B------:R-:W-:Y:S01]  /*2c10*/  FFMA R38, R38, UR7, R27 ;  /* 0x0000000726267c23 */ /* 0x000fe2000800001b */
[----:B------:R-:W-:Y:S01]  /*2c20*/  FFMA R39, R39, UR7, R32 ;  /* 0x0000000727277c23 */ /* 0x000fe20008000020 */
[----:B------:R-:W-:-:S04]  /*2c30*/  IMAD.WIDE.U32 R62, R31, 0x4, R62 ;  /* 0x000000041f3e7825 */ /* 0x000fc800078e003e */
[----:B------:R-:W-:Y:S04]  /*2c40*/  STG.E.128 desc[UR8][R70.64+0x180], R36 ;  /* 0x0001802446007986 */ /* 0x000fe8000c101d08 */
        /* <DEDUP_REMOVED lines=80> */
[----:B------:R-:W-:Y:S01]  /*3150*/  STG.E.128 desc[UR8][R64.64+0x180], R4 ;  /* 0x0001800440007986 */ /* 0x000fe2000c101d08 */
[----:B------:R-:W-:Y:S05]  /*3160*/  EXIT ;  /* 0x000000000000794d */ /* 0x000fea0003800000 */
.L_x_3:
[----:B------:R-:W-:-:S00]  /*3170*/  BRA `(.L_x_3) ;  /* 0xfffffffc00fc7947 */ /* 0x000fc0000383ffff */
[----:B------:R-:W-:-:S00]  /*3180*/  NOP ;  /* 0x0000000000007918 */ /* 0x000fc00000000000 */
[----:B------:R-:W-:-:S00]  /*3190*/  NOP ;  /* 0x0000000000007918 */ /* 0x000fc00000000000 */
[----:B------:R-:W-:-:S00]  /*31a0*/  NOP ;  /* 0x0000000000007918 */ /* 0x000fc00000000000 */
[----:B------:R-:W-:-:S00]  /*31b0*/  NOP ;  /* 0x0000000000007918 */ /* 0x000fc00000000000 */
[----:B------:R-:W-:-:S00]  /*31c0*/  NOP ;  /* 0x0000000000007918 */ /* 0x000fc00000000000 */
[----:B------:R-:W-:-:S00]  /*31d0*/  NOP ;  /* 0x0000000000007918 */ /* 0x000fc00000000000 */
[----:B------:R-:W-:-:S00]  /*31e0*/  NOP ;  /* 0x0000000000007918 */ /* 0x000fc00000000000 */
[----:B------:R-:W-:-:S00]  /*31f0*/  NOP ;  /* 0x0000000000007918 */ /* 0x000fc00000000000 */
.L_x_4:


//--------------------- .nv.shared._Z15sgemmWarptilingILi32ELi128ELi16ELi32ELi128ELi4ELi2ELi4ELi32EEviiifPKfS1_fPf --------------------------
	.section	.nv.shared._Z15sgemmWarptilingILi32ELi128ELi16ELi32ELi128ELi4ELi2ELi4ELi32EEviiifPKfS1_fPf,"aw",@nobits
	.sectionflags	@""
	.align	4
.nv.shared._Z15sgemmWarptilingILi32ELi128ELi16ELi32ELi128ELi4ELi2ELi4ELi32EEviiifPKfS1_fPf:
	.zero		11264


//--------------------- .nv.shared.reserved.0     --------------------------
	.section	.nv.shared.reserved.0,"aw",@nobits
	.weak		__nv_reservedSMEM_offset_0_alias
	.size		__nv_reservedSMEM_offset_0_alias, 0, 64
	.other		__nv_reservedSMEM_offset_0_alias,@"STO_CUDA_RESERVED_SHARED STV_DEFAULT"
__nv_reservedSMEM_offset_0_alias:
	.zero		0
	.zero		64


//--------------------- .nv.constant0._Z15sgemmWarptilingILi32ELi128ELi16ELi32ELi128ELi4ELi2ELi4ELi32EEviiifPKfS1_fPf --------------------------
	.section	.nv.constant0._Z15sgemmWarptilingILi32ELi128ELi16ELi32ELi128ELi4ELi2ELi4ELi32EEviiifPKfS1_fPf,"a",@progbits
	.sectionflags	@""
	.align	4
.nv.constant0._Z15sgemmWarptilingILi32ELi128ELi16ELi32ELi128ELi4ELi2ELi4ELi32EEviiifPKfS1_fPf:
	.zero		944


//--------------------- SYMBOLS --------------------------

	.type		.nv.reservedSmem.offset0,@object
	.size		.nv.reservedSmem.offset0,0x4
	.type		.nv.reservedSmem.cap,@object
	.size		.nv.reservedSmem.cap,0x4
